	.target	sm_90a

	.elftype	@"ET_EXEC"


//--------------------- .note.nv.tkinfo           --------------------------
	.section	.note.nv.tkinfo,"",@"SHT_NOTE"
	.sectionflags	@"SHF_NOTE_NV_TKINFO"
	.tkinfo
        /*0018*/ 	.word	0x00000002
        /*0030*/ 	.string	""
        /*0030*/ 	.string	"ptxas"
        /*0030*/ 	.string	"Cuda compilation tools, release 13.0, V13.0.88"
        /*0030*/ 	.string	"Build cuda_13.0.r13.0/compiler.36424714_0"
        /*0030*/ 	.string	"-arch sm_90a -m 64 "



//--------------------- .note.nv.cuinfo           --------------------------
	.section	.note.nv.cuinfo,"",@"SHT_NOTE"
	.sectionflags	@"SHF_NOTE_NV_CUINFO"
        /*0018*/ 	.short	0x0002
        /*001a*/ 	.short	0x005a
        /*001c*/ 	.short	0x0082
	.zero		2


//--------------------- .nv.info                  --------------------------
	.section	.nv.info,"",@"SHT_CUDA_INFO"
	.align	4


	//----- nvinfo : EIATTR_REGCOUNT
	.align		4
        /*0000*/ 	.byte	0x04, 0x2f
        /*0002*/ 	.short	(.L_15 - .L_14)
	.align		4
.L_14:
        /*0004*/ 	.word	index@(_ZN7cutlass13device_kernelINS_4gemm6kernel13GemmUniversalIN4cute5tupleIJiiiiEEENS1_10collective13CollectiveMmaINS1_34MainloopSm90TmaGmmaWarpSpecializedILi8ENS5_IJNS4_1CILi2EEENSA_ILi1EEESC_EEENS1_35KernelTmaWarpSpecializedCooperativeEEENS5_IJNSA_ILi384EEENSA_ILi48EEENSA_ILi32EEEEEENS_10bfloat16_tENS5_IJlSC_lEEESK_SL_NS4_8TiledMMAINS4_8MMA_AtomIJNS4_4SM904GMMA27MMA_64x16x16_F32BF16BF16_SSILNSP_5MajorE0ELSR_0ELNSP_7ScaleInE1ELSS_1EEEEEENS4_6LayoutISD_NS5_IJSC_NSA_ILi0EEESW_EEEEENS5_IJNS4_10UnderscoreESZ_SZ_EEEEENS4_13SM90_TMA_LOADENS4_14ComposedLayoutINS4_7SwizzleILi2ELi4ELi3EEENS4_18smem_ptr_flag_bitsILi16EEENSV_INS5_IJNSA_ILi8EEESI_EEENS5_IJSI_SC_EEEEEEEvNS4_8identityENS4_23SM90_TMA_LOAD_MULTICASTES1C_vS1D_EENS_8epilogue10collective6detail29Sm90TmaWarpSpecializedAdapterINS1H_15DefaultEpilogueISK_SL_SL_NS1G_6thread17LinearCombinationISK_Li1EffLNS1L_9ScaleType4KindE0ELNS_15FloatRoundStyleE2ESK_EENS1_15EpilogueDefaultEEEEEvvEEEEvNT_6ParamsE)
        /*0008*/ 	.word	0x000000a8


	//----- nvinfo : EIATTR_FRAME_SIZE
	.align		4
.L_15:
        /*000c*/ 	.byte	0x04, 0x11
        /*000e*/ 	.short	(.L_17 - .L_16)
	.align		4
.L_16:
        /*0010*/ 	.word	index@(_ZN7cutlass13device_kernelINS_4gemm6kernel13GemmUniversalIN4cute5tupleIJiiiiEEENS1_10collective13CollectiveMmaINS1_34MainloopSm90TmaGmmaWarpSpecializedILi8ENS5_IJNS4_1CILi2EEENSA_ILi1EEESC_EEENS1_35KernelTmaWarpSpecializedCooperativeEEENS5_IJNSA_ILi384EEENSA_ILi48EEENSA_ILi32EEEEEENS_10bfloat16_tENS5_IJlSC_lEEESK_SL_NS4_8TiledMMAINS4_8MMA_AtomIJNS4_4SM904GMMA27MMA_64x16x16_F32BF16BF16_SSILNSP_5MajorE0ELSR_0ELNSP_7ScaleInE1ELSS_1EEEEEENS4_6LayoutISD_NS5_IJSC_NSA_ILi0EEESW_EEEEENS5_IJNS4_10UnderscoreESZ_SZ_EEEEENS4_13SM90_TMA_LOADENS4_14ComposedLayoutINS4_7SwizzleILi2ELi4ELi3EEENS4_18smem_ptr_flag_bitsILi16EEENSV_INS5_IJNSA_ILi8EEESI_EEENS5_IJSI_SC_EEEEEEEvNS4_8identityENS4_23SM90_TMA_LOAD_MULTICASTES1C_vS1D_EENS_8epilogue10collective6detail29Sm90TmaWarpSpecializedAdapterINS1H_15DefaultEpilogueISK_SL_SL_NS1G_6thread17LinearCombinationISK_Li1EffLNS1L_9ScaleType4KindE0ELNS_15FloatRoundStyleE2ESK_EENS1_15EpilogueDefaultEEEEEvvEEEEvNT_6ParamsE)
        /*0014*/ 	.word	0x00000000


	//----- nvinfo : EIATTR_MIN_STACK_SIZE
	.align		4
.L_17:
        /*0018*/ 	.byte	0x04, 0x12
        /*001a*/ 	.short	(.L_19 - .L_18)
	.align		4
.L_18:
        /*001c*/ 	.word	index@(_ZN7cutlass13device_kernelINS_4gemm6kernel13GemmUniversalIN4cute5tupleIJiiiiEEENS1_10collective13CollectiveMmaINS1_34MainloopSm90TmaGmmaWarpSpecializedILi8ENS5_IJNS4_1CILi2EEENSA_ILi1EEESC_EEENS1_35KernelTmaWarpSpecializedCooperativeEEENS5_IJNSA_ILi384EEENSA_ILi48EEENSA_ILi32EEEEEENS_10bfloat16_tENS5_IJlSC_lEEESK_SL_NS4_8TiledMMAINS4_8MMA_AtomIJNS4_4SM904GMMA27MMA_64x16x16_F32BF16BF16_SSILNSP_5MajorE0ELSR_0ELNSP_7ScaleInE1ELSS_1EEEEEENS4_6LayoutISD_NS5_IJSC_NSA_ILi0EEESW_EEEEENS5_IJNS4_10UnderscoreESZ_SZ_EEEEENS4_13SM90_TMA_LOADENS4_14ComposedLayoutINS4_7SwizzleILi2ELi4ELi3EEENS4_18smem_ptr_flag_bitsILi16EEENSV_INS5_IJNSA_ILi8EEESI_EEENS5_IJSI_SC_EEEEEEEvNS4_8identityENS4_23SM90_TMA_LOAD_MULTICASTES1C_vS1D_EENS_8epilogue10collective6detail29Sm90TmaWarpSpecializedAdapterINS1H_15DefaultEpilogueISK_SL_SL_NS1G_6thread17LinearCombinationISK_Li1EffLNS1L_9ScaleType4KindE0ELNS_15FloatRoundStyleE2ESK_EENS1_15EpilogueDefaultEEEEEvvEEEEvNT_6ParamsE)
        /*0020*/ 	.word	0x00000000
.L_19:


//--------------------- .nv.compat                --------------------------
	.section	.nv.compat,"",@"SHT_CUDA_COMPAT_INFO"
	.align	4
        /*0000*/ 	.byte	0x02, 0x09, 0x01, 0x00, 0x02, 0x02, 0x04, 0x00, 0x02, 0x05, 0x05, 0x00, 0x03, 0x07, 0x01, 0x01
        /*0010*/ 	.byte	0x02, 0x03, 0x01, 0x00, 0x02, 0x06, 0x01, 0x00, 0x04, 0x0b, 0x08, 0x00, 0x00, 0x00, 0x00, 0x00
        /*0020*/ 	.byte	0x00, 0x00, 0x00, 0x00


//--------------------- .nv.info._ZN7cutlass13device_kernelINS_4gemm6kernel13GemmUniversalIN4cute5tupleIJiiiiEEENS1_10collective13CollectiveMmaINS1_34MainloopSm90TmaGmmaWarpSpecializedILi8ENS5_IJNS4_1CILi2EEENSA_ILi1EEESC_EEENS1_35KernelTmaWarpSpecializedCooperativeEEENS5_IJNSA_ILi384EEENSA_ILi48EEENSA_ILi32EEEEEENS_10bfloat16_tENS5_IJlSC_lEEESK_SL_NS4_8TiledMMAINS4_8MMA_AtomIJNS4_4SM904GMMA27MMA_64x16x16_F32BF16BF16_SSILNSP_5MajorE0ELSR_0ELNSP_7ScaleInE1ELSS_1EEEEEENS4_6LayoutISD_NS5_IJSC_NSA_ILi0EEESW_EEEEENS5_IJNS4_10UnderscoreESZ_SZ_EEEEENS4_13SM90_TMA_LOADENS4_14ComposedLayoutINS4_7SwizzleILi2ELi4ELi3EEENS4_18smem_ptr_flag_bitsILi16EEENSV_INS5_IJNSA_ILi8EEESI_EEENS5_IJSI_SC_EEEEEEEvNS4_8identityENS4_23SM90_TMA_LOAD_MULTICASTES1C_vS1D_EENS_8epilogue10collective6detail29Sm90TmaWarpSpecializedAdapterINS1H_15DefaultEpilogueISK_SL_SL_NS1G_6thread17LinearCombinationISK_Li1EffLNS1L_9ScaleType4KindE0ELNS_15FloatRoundStyleE2ESK_EENS1_15EpilogueDefaultEEEEEvvEEEEvNT_6ParamsE --------------------------
	.section	.nv.info._ZN7cutlass13device_kernelINS_4gemm6kernel13GemmUniversalIN4cute5tupleIJiiiiEEENS1_10collective13CollectiveMmaINS1_34MainloopSm90TmaGmmaWarpSpecializedILi8ENS5_IJNS4_1CILi2EEENSA_ILi1EEESC_EEENS1_35KernelTmaWarpSpecializedCooperativeEEENS5_IJNSA_ILi384EEENSA_ILi48EEENSA_ILi32EEEEEENS_10bfloat16_tENS5_IJlSC_lEEESK_SL_NS4_8TiledMMAINS4_8MMA_AtomIJNS4_4SM904GMMA27MMA_64x16x16_F32BF16BF16_SSILNSP_5MajorE0ELSR_0ELNSP_7ScaleInE1ELSS_1EEEEEENS4_6LayoutISD_NS5_IJSC_NSA_ILi0EEESW_EEEEENS5_IJNS4_10UnderscoreESZ_SZ_EEEEENS4_13SM90_TMA_LOADENS4_14ComposedLayoutINS4_7SwizzleILi2ELi4ELi3EEENS4_18smem_ptr_flag_bitsILi16EEENSV_INS5_IJNSA_ILi8EEESI_EEENS5_IJSI_SC_EEEEEEEvNS4_8identityENS4_23SM90_TMA_LOAD_MULTICASTES1C_vS1D_EENS_8epilogue10collective6detail29Sm90TmaWarpSpecializedAdapterINS1H_15DefaultEpilogueISK_SL_SL_NS1G_6thread17LinearCombinationISK_Li1EffLNS1L_9ScaleType4KindE0ELNS_15FloatRoundStyleE2ESK_EENS1_15EpilogueDefaultEEEEEvvEEEEvNT_6ParamsE,"",@"SHT_CUDA_INFO"
	.sectionflags	@""
	.align	4


	//----- nvinfo : EIATTR_CUDA_API_VERSION
	.align		4
        /*0000*/ 	.byte	0x04, 0x37
        /*0002*/ 	.short	(.L_21 - .L_20)
.L_20:
        /*0004*/ 	.word	0x00000082


	//----- nvinfo : EIATTR_KPARAM_INFO
	.align		4
.L_21:
        /*0008*/ 	.byte	0x04, 0x17
        /*000a*/ 	.short	(.L_23 - .L_22)
.L_22:
        /*000c*/ 	.word	0x00000000
        /*0010*/ 	.short	0x0000
        /*0012*/ 	.short	0x0070
        /*0014*/ 	.byte	0x00, 0xf0, 0x01, 0x10


	//----- nvinfo : EIATTR_SPARSE_MMA_MASK
	.align		4
.L_23:
        /*0018*/ 	.byte	0x03, 0x50
        /*001a*/ 	.short	0x0000


	//----- nvinfo : EIATTR_MAXREG_COUNT
	.align		4
        /*001c*/ 	.byte	0x03, 0x1b
        /*001e*/ 	.short	0x00a8


	//----- nvinfo : EIATTR_NUM_BARRIERS
	.align		4
        /*0020*/ 	.byte	0x02, 0x4c
        /*0022*/ 	.byte	0x01
	.zero		1


	//----- nvinfo : EIATTR_EXTERNS
	.align		4
        /*0024*/ 	.byte	0x04, 0x0f
        /*0026*/ 	.short	(.L_25 - .L_24)


	//   ....[0]....
	.align		4
.L_24:
        /*0028*/ 	.word	index@(__assertfail)


	//----- nvinfo : EIATTR_MERCURY_ISA_VERSION
	.align		4
.L_25:
        /*002c*/ 	.byte	0x03, 0x5f
        /*002e*/ 	.short	0x0101


	//----- nvinfo : EIATTR_INT_WARP_WIDE_INSTR_OFFSETS
	.align		4
        /*0030*/ 	.byte	0x04, 0x31
        /*0032*/ 	.short	(.L_27 - .L_26)


	//   ....[0]....
.L_26:
        /*0034*/ 	.word	0x00000530


	//   ....[1]....
        /*0038*/ 	.word	0x00000560


	//   ....[2]....
        /*003c*/ 	.word	0x00000700


	//   ....[3]....
        /*0040*/ 	.word	0x00002850


	//----- nvinfo : EIATTR_COOP_GROUP_MASK_REGIDS
	.align		4
.L_27:
        /*0044*/ 	.byte	0x04, 0x29
        /*0046*/ 	.short	(.L_29 - .L_28)


	//   ....[0]....
.L_28:
        /*0048*/ 	.word	0xffffffff


	//   ....[1]....
        /*004c*/ 	.word	0xffffffff


	//   ....[2]....
        /*0050*/ 	.word	0xffffffff


	//   ....[3]....
        /*0054*/ 	.word	0xffffffff


	//   ....[4]....
        /*0058*/ 	.word	0xffffffff


	//   ....[5]....
        /*005c*/ 	.word	0xffffffff


	//----- nvinfo : EIATTR_COOP_GROUP_INSTR_OFFSETS
	.align		4
.L_29:
        /*0060*/ 	.byte	0x04, 0x28
        /*0062*/ 	.short	(.L_31 - .L_30)


	//   ....[0]....
.L_30:
        /*0064*/ 	.word	0x00000060


	//   ....[1]....
        /*0068*/ 	.word	0x00000070


	//   ....[2]....
        /*006c*/ 	.word	0x00000130


	//   ....[3]....
        /*0070*/ 	.word	0x00000380


	//   ....[4]....
        /*0074*/ 	.word	0x000008b0


	//   ....[5]....
        /*0078*/ 	.word	0x00001490


	//----- nvinfo : EIATTR_REG_RECONFIG
	.align		4
.L_31:
        /*007c*/ 	.byte	0x01, 0x54
	.zero		2


	//----- nvinfo : EIATTR_SYSCALL_OFFSETS
	.align		4
        /*0080*/ 	.byte	0x04, 0x46
        /*0082*/ 	.short	(.L_33 - .L_32)


	//   ....[0]....
.L_32:
        /*0084*/ 	.word	0x00001680


	//----- nvinfo : EIATTR_MBARRIER_INSTR_OFFSETS
	.align		4
.L_33:
        /*0088*/ 	.byte	0x04, 0x39
        /*008a*/ 	.short	(.L_35 - .L_34)


	//   ....[0]....
.L_34:
        /*008c*/ 	.word	0x00000250
        /*0090*/ 	.word	0x000000ff
        /*0094*/ 	.word	0x00000000
        /*0098*/ 	.short	0x0100
        /*009a*/ 	.byte	0x08
	.zero		1


	//   ....[1]....
        /*009c*/ 	.word	0x00000260
        /*00a0*/ 	.word	0x000000ff
        /*00a4*/ 	.word	0x00000040
        /*00a8*/ 	.short	0x0100
        /*00aa*/ 	.byte	0x08
	.zero		1


	//   ....[2]....
        /*00ac*/ 	.word	0x00000270
        /*00b0*/ 	.word	0x000000ff
        /*00b4*/ 	.word	0x00000008
        /*00b8*/ 	.short	0x0100
        /*00ba*/ 	.byte	0x08
	.zero		1


	//   ....[3]....
        /*00bc*/ 	.word	0x00000280
        /*00c0*/ 	.word	0x000000ff
        /*00c4*/ 	.word	0x00000048
        /*00c8*/ 	.short	0x0100
        /*00ca*/ 	.byte	0x08
	.zero		1


	//   ....[4]....
        /*00cc*/ 	.word	0x00000290
        /*00d0*/ 	.word	0x000000ff
        /*00d4*/ 	.word	0x00000010
        /*00d8*/ 	.short	0x0100
        /*00da*/ 	.byte	0x08
	.zero		1


	//   ....[5]....
        /*00dc*/ 	.word	0x000002a0
        /*00e0*/ 	.word	0x000000ff
        /*00e4*/ 	.word	0x00000050
        /*00e8*/ 	.short	0x0100
        /*00ea*/ 	.byte	0x08
	.zero		1


	//   ....[6]....
        /*00ec*/ 	.word	0x000002b0
        /*00f0*/ 	.word	0x000000ff
        /*00f4*/ 	.word	0x00000018
        /*00f8*/ 	.short	0x0100
        /*00fa*/ 	.byte	0x08
	.zero		1


	//   ....[7]....
        /*00fc*/ 	.word	0x000002c0
        /*0100*/ 	.word	0x000000ff
        /*0104*/ 	.word	0x00000058
        /*0108*/ 	.short	0x0100
        /*010a*/ 	.byte	0x08
	.zero		1


	//   ....[8]....
        /*010c*/ 	.word	0x000002d0
        /*0110*/ 	.word	0x000000ff
        /*0114*/ 	.word	0x00000020
        /*0118*/ 	.short	0x0100
        /*011a*/ 	.byte	0x08
	.zero		1


	//   ....[9]....
        /*011c*/ 	.word	0x000002e0
        /*0120*/ 	.word	0x000000ff
        /*0124*/ 	.word	0x00000060
        /*0128*/ 	.short	0x0100
        /*012a*/ 	.byte	0x08
	.zero		1


	//   ....[10]....
        /*012c*/ 	.word	0x000002f0
        /*0130*/ 	.word	0x000000ff
        /*0134*/ 	.word	0x00000028
        /*0138*/ 	.short	0x0100
        /*013a*/ 	.byte	0x08
	.zero		1


	//   ....[11]....
        /*013c*/ 	.word	0x00000300
        /*0140*/ 	.word	0x000000ff
        /*0144*/ 	.word	0x00000068
        /*0148*/ 	.short	0x0100
        /*014a*/ 	.byte	0x08
	.zero		1


	//   ....[12]....
        /*014c*/ 	.word	0x00000310
        /*0150*/ 	.word	0x000000ff
        /*0154*/ 	.word	0x00000030
        /*0158*/ 	.short	0x0100
        /*015a*/ 	.byte	0x08
	.zero		1


	//   ....[13]....
        /*015c*/ 	.word	0x00000320
        /*0160*/ 	.word	0x000000ff
        /*0164*/ 	.word	0x00000070
        /*0168*/ 	.short	0x0100
        /*016a*/ 	.byte	0x08
	.zero		1


	//   ....[14]....
        /*016c*/ 	.word	0x00000330
        /*0170*/ 	.word	0x000000ff
        /*0174*/ 	.word	0x00000038
        /*0178*/ 	.short	0x0100
        /*017a*/ 	.byte	0x08
	.zero		1


	//   ....[15]....
        /*017c*/ 	.word	0x00000340
        /*0180*/ 	.word	0x000000ff
        /*0184*/ 	.word	0x00000078
        /*0188*/ 	.short	0x0100
        /*018a*/ 	.byte	0x08
	.zero		1


	//   ....[16]....
        /*018c*/ 	.word	0x00000790
        /*0190*/ 	.word	0x000000ff
        /*0194*/ 	.word	0x00000090
        /*0198*/ 	.short	0x0100
        /*019a*/ 	.byte	0x06
	.zero		1


	//   ....[17]....
        /*019c*/ 	.word	0x00000830
        /*01a0*/ 	.word	0x000000ff
        /*01a4*/ 	.word	0x00000098
        /*01a8*/ 	.short	0x0100
        /*01aa*/ 	.byte	0x06
	.zero		1


	//   ....[18]....
        /*01ac*/ 	.word	0x00001700
        /*01b0*/ 	.word	0x00000003
        /*01b4*/ 	.word	0x00000000
        /*01b8*/ 	.short	0x010a
        /*01ba*/ 	.byte	0x3f
	.zero		1


	//   ....[19]....
        /*01bc*/ 	.word	0x00001760
        /*01c0*/ 	.word	0x00000003
        /*01c4*/ 	.word	0x00000000
        /*01c8*/ 	.short	0x010a
        /*01ca*/ 	.byte	0x3f
	.zero		1


	//   ....[20]....
        /*01cc*/ 	.word	0x00001f60
        /*01d0*/ 	.word	0x000000ff
        /*01d4*/ 	.word	0x00000000
        /*01d8*/ 	.short	0x010a
        /*01da*/ 	.byte	0x04
	.zero		1


	//   ....[21]....
        /*01dc*/ 	.word	0x00001fa0
        /*01e0*/ 	.word	0x000000ff
        /*01e4*/ 	.word	0x00000000
        /*01e8*/ 	.short	0x010a
        /*01ea*/ 	.byte	0x04
	.zero		1


	//   ....[22]....
        /*01ec*/ 	.word	0x000026f0
        /*01f0*/ 	.word	0x00000004
        /*01f4*/ 	.word	0x00000000
        /*01f8*/ 	.short	0x0101
        /*01fa*/ 	.byte	0x3f
	.zero		1


	//   ....[23]....
        /*01fc*/ 	.word	0x000028c0
        /*0200*/ 	.word	0x00000000
        /*0204*/ 	.word	0x00000000
        /*0208*/ 	.short	0x0101
        /*020a*/ 	.byte	0x3f
	.zero		1


	//   ....[24]....
        /*020c*/ 	.word	0x00008920
        /*0210*/ 	.word	0x00000015
        /*0214*/ 	.word	0x00000040
        /*0218*/ 	.short	0x010a
        /*021a*/ 	.byte	0x3f
	.zero		1


	//   ....[25]....
        /*021c*/ 	.word	0x00008cf0
        /*0220*/ 	.word	0x00000005
        /*0224*/ 	.word	0x00000098
        /*0228*/ 	.short	0x0101
        /*022a*/ 	.byte	0x3f
	.zero		1


	//   ....[26]....
        /*022c*/ 	.word	0x00009400
        /*0230*/ 	.word	0x00000007
        /*0234*/ 	.word	0x00000000
        /*0238*/ 	.short	0x010a
        /*023a*/ 	.byte	0x3f
	.zero		1


	//   ....[27]....
        /*023c*/ 	.word	0x00009480
        /*0240*/ 	.word	0x00000006
        /*0244*/ 	.word	0x00000000
        /*0248*/ 	.short	0x010a
        /*024a*/ 	.byte	0x3f
	.zero		1


	//   ....[28]....
        /*024c*/ 	.word	0x00009510
        /*0250*/ 	.word	0x00000007
        /*0254*/ 	.word	0x00000000
        /*0258*/ 	.short	0x010a
        /*025a*/ 	.byte	0x3f
	.zero		1


	//   ....[29]....
        /*025c*/ 	.word	0x000095a0
        /*0260*/ 	.word	0x00000006
        /*0264*/ 	.word	0x00000000
        /*0268*/ 	.short	0x010a
        /*026a*/ 	.byte	0x3f
	.zero		1


	//   ....[30]....
        /*026c*/ 	.word	0x00009630
        /*0270*/ 	.word	0x00000007
        /*0274*/ 	.word	0x00000000
        /*0278*/ 	.short	0x010a
        /*027a*/ 	.byte	0x3f
	.zero		1


	//   ....[31]....
        /*027c*/ 	.word	0x000096c0
        /*0280*/ 	.word	0x00000006
        /*0284*/ 	.word	0x00000000
        /*0288*/ 	.short	0x010a
        /*028a*/ 	.byte	0x3f
	.zero		1


	//   ....[32]....
        /*028c*/ 	.word	0x00009750
        /*0290*/ 	.word	0x00000007
        /*0294*/ 	.word	0x00000000
        /*0298*/ 	.short	0x010a
        /*029a*/ 	.byte	0x3f
	.zero		1


	//   ....[33]....
        /*029c*/ 	.word	0x000097e0
        /*02a0*/ 	.word	0x00000005
        /*02a4*/ 	.word	0x00000000
        /*02a8*/ 	.short	0x010a
        /*02aa*/ 	.byte	0x3f
	.zero		1


	//   ....[34]....
        /*02ac*/ 	.word	0x00009840
        /*02b0*/ 	.word	0x00000003
        /*02b4*/ 	.word	0x00000000
        /*02b8*/ 	.short	0x010a
        /*02ba*/ 	.byte	0x3f
	.zero		1


	//   ....[35]....
        /*02bc*/ 	.word	0x000098a0
        /*02c0*/ 	.word	0x00000005
        /*02c4*/ 	.word	0x00000000
        /*02c8*/ 	.short	0x010a
        /*02ca*/ 	.byte	0x3f
	.zero		1


	//   ....[36]....
        /*02cc*/ 	.word	0x00009970
        /*02d0*/ 	.word	0x00000015
        /*02d4*/ 	.word	0x00000040
        /*02d8*/ 	.short	0x010a
        /*02da*/ 	.byte	0x3f
	.zero		1


	//   ....[37]....
        /*02dc*/ 	.word	0x00009a40
        /*02e0*/ 	.word	0x00000007
        /*02e4*/ 	.word	0x00000000
        /*02e8*/ 	.short	0x010a
        /*02ea*/ 	.byte	0x3f
	.zero		1


	//   ....[38]....
        /*02ec*/ 	.word	0x00009a90
        /*02f0*/ 	.word	0x00000006
        /*02f4*/ 	.word	0x00000000
        /*02f8*/ 	.short	0x010a
        /*02fa*/ 	.byte	0x3f
	.zero		1


	//   ....[39]....
        /*02fc*/ 	.word	0x00009ae0
        /*0300*/ 	.word	0x00000007
        /*0304*/ 	.word	0x00000000
        /*0308*/ 	.short	0x010a
        /*030a*/ 	.byte	0x3f
	.zero		1


	//   ....[40]....
        /*030c*/ 	.word	0x00009b30
        /*0310*/ 	.word	0x00000006
        /*0314*/ 	.word	0x00000000
        /*0318*/ 	.short	0x010a
        /*031a*/ 	.byte	0x3f
	.zero		1


	//   ....[41]....
        /*031c*/ 	.word	0x00009b80
        /*0320*/ 	.word	0x00000007
        /*0324*/ 	.word	0x00000000
        /*0328*/ 	.short	0x010a
        /*032a*/ 	.byte	0x3f
	.zero		1


	//   ....[42]....
        /*032c*/ 	.word	0x00009bd0
        /*0330*/ 	.word	0x00000006
        /*0334*/ 	.word	0x00000000
        /*0338*/ 	.short	0x010a
        /*033a*/ 	.byte	0x3f
	.zero		1


	//   ....[43]....
        /*033c*/ 	.word	0x00009c20
        /*0340*/ 	.word	0x00000007
        /*0344*/ 	.word	0x00000000
        /*0348*/ 	.short	0x010a
        /*034a*/ 	.byte	0x3f
	.zero		1


	//----- nvinfo : EIATTR_NUM_MBARRIERS
	.align		4
.L_35:
        /*034c*/ 	.byte	0x03, 0x38
        /*034e*/ 	.short	0x0012


	//----- nvinfo : EIATTR_EXIT_INSTR_OFFSETS
	.align		4
        /*0350*/ 	.byte	0x04, 0x1c
        /*0352*/ 	.short	(.L_37 - .L_36)


	//   ....[0]....
.L_36:
        /*0354*/ 	.word	0x00000a80


	//   ....[1]....
        /*0358*/ 	.word	0x000012a0


	//   ....[2]....
        /*035c*/ 	.word	0x000080c0


	//   ....[3]....
        /*0360*/ 	.word	0x00008620


	//   ....[4]....
        /*0364*/ 	.word	0x00009830


	//----- nvinfo : EIATTR_MAX_THREADS
	.align		4
.L_37:
        /*0368*/ 	.byte	0x04, 0x05
        /*036a*/ 	.short	(.L_39 - .L_38)
.L_38:
        /*036c*/ 	.word	0x00000180
        /*0370*/ 	.word	0x00000001
        /*0374*/ 	.word	0x00000001


	//----- nvinfo : EIATTR_CRS_STACK_SIZE
	.align		4
.L_39:
        /*0378*/ 	.byte	0x04, 0x1e
        /*037a*/ 	.short	(.L_41 - .L_40)
.L_40:
        /*037c*/ 	.word	0x00000000


	//----- nvinfo : EIATTR_CBANK_PARAM_SIZE
	.align		4
.L_41:
        /*0380*/ 	.byte	0x03, 0x19
        /*0382*/ 	.short	0x0470


	//----- nvinfo : EIATTR_PARAM_CBANK
	.align		4
        /*0384*/ 	.byte	0x04, 0x0a
        /*0386*/ 	.short	(.L_43 - .L_42)
	.align		4
.L_42:
        /*0388*/ 	.word	index@(.nv.constant0._ZN7cutlass13device_kernelINS_4gemm6kernel13GemmUniversalIN4cute5tupleIJiiiiEEENS1_10collective13CollectiveMmaINS1_34MainloopSm90TmaGmmaWarpSpecializedILi8ENS5_IJNS4_1CILi2EEENSA_ILi1EEESC_EEENS1_35KernelTmaWarpSpecializedCooperativeEEENS5_IJNSA_ILi384EEENSA_ILi48EEENSA_ILi32EEEEEENS_10bfloat16_tENS5_IJlSC_lEEESK_SL_NS4_8TiledMMAINS4_8MMA_AtomIJNS4_4SM904GMMA27MMA_64x16x16_F32BF16BF16_SSILNSP_5MajorE0ELSR_0ELNSP_7ScaleInE1ELSS_1EEEEEENS4_6LayoutISD_NS5_IJSC_NSA_ILi0EEESW_EEEEENS5_IJNS4_10UnderscoreESZ_SZ_EEEEENS4_13SM90_TMA_LOADENS4_14ComposedLayoutINS4_7SwizzleILi2ELi4ELi3EEENS4_18smem_ptr_flag_bitsILi16EEENSV_INS5_IJNSA_ILi8EEESI_EEENS5_IJSI_SC_EEEEEEEvNS4_8identityENS4_23SM90_TMA_LOAD_MULTICASTES1C_vS1D_EENS_8epilogue10collective6detail29Sm90TmaWarpSpecializedAdapterINS1H_15DefaultEpilogueISK_SL_SL_NS1G_6thread17LinearCombinationISK_Li1EffLNS1L_9ScaleType4KindE0ELNS_15FloatRoundStyleE2ESK_EENS1_15EpilogueDefaultEEEEEvvEEEEvNT_6ParamsE)
        /*038c*/ 	.short	0x0210
        /*038e*/ 	.short	0x0470


	//----- nvinfo : EIATTR_SW_WAR
	.align		4
.L_43:
        /*0390*/ 	.byte	0x04, 0x36
        /*0392*/ 	.short	(.L_45 - .L_44)
.L_44:
        /*0394*/ 	.word	0x00000008
.L_45:


//--------------------- .nv.callgraph             --------------------------
	.section	.nv.callgraph,"",@"SHT_CUDA_CALLGRAPH"
	.align	4
	.sectionentsize	8
	.align		4
        /*0000*/ 	.word	0x00000000
	.align		4
        /*0004*/ 	.word	0xffffffff
	.align		4
        /*0008*/ 	.word	index@(_ZN7cutlass13device_kernelINS_4gemm6kernel13GemmUniversalIN4cute5tupleIJiiiiEEENS1_10collective13CollectiveMmaINS1_34MainloopSm90TmaGmmaWarpSpecializedILi8ENS5_IJNS4_1CILi2EEENSA_ILi1EEESC_EEENS1_35KernelTmaWarpSpecializedCooperativeEEENS5_IJNSA_ILi384EEENSA_ILi48EEENSA_ILi32EEEEEENS_10bfloat16_tENS5_IJlSC_lEEESK_SL_NS4_8TiledMMAINS4_8MMA_AtomIJNS4_4SM904GMMA27MMA_64x16x16_F32BF16BF16_SSILNSP_5MajorE0ELSR_0ELNSP_7ScaleInE1ELSS_1EEEEEENS4_6LayoutISD_NS5_IJSC_NSA_ILi0EEESW_EEEEENS5_IJNS4_10UnderscoreESZ_SZ_EEEEENS4_13SM90_TMA_LOADENS4_14ComposedLayoutINS4_7SwizzleILi2ELi4ELi3EEENS4_18smem_ptr_flag_bitsILi16EEENSV_INS5_IJNSA_ILi8EEESI_EEENS5_IJSI_SC_EEEEEEEvNS4_8identityENS4_23SM90_TMA_LOAD_MULTICASTES1C_vS1D_EENS_8epilogue10collective6detail29Sm90TmaWarpSpecializedAdapterINS1H_15DefaultEpilogueISK_SL_SL_NS1G_6thread17LinearCombinationISK_Li1EffLNS1L_9ScaleType4KindE0ELNS_15FloatRoundStyleE2ESK_EENS1_15EpilogueDefaultEEEEEvvEEEEvNT_6ParamsE)
	.align		4
        /*000c*/ 	.word	index@(__assertfail)
	.align		4
        /*0010*/ 	.word	0x00000000
	.align		4
        /*0014*/ 	.word	0xfffffffe
	.align		4
        /*0018*/ 	.word	0x00000000
	.align		4
        /*001c*/ 	.word	0xfffffffd
	.align		4
        /*0020*/ 	.word	0x00000000
	.align		4
        /*0024*/ 	.word	0xfffffffc


//--------------------- .nv.constant4             --------------------------
	.section	.nv.constant4,"a",@progbits
	.align	8
	.align		8
.nv.constant4:
        /*0000*/ 	.dword	__assertfail
	.align		8
        /*0008*/ 	.dword	__unnamed_1
	.align		8
        /*0010*/ 	.dword	_ZN40_INTERNAL_d298d300_4_k_cu_fae5cdbd_137394cuda3std3__45__cpo5beginE
	.align		8
        /*0018*/ 	.dword	_ZN40_INTERNAL_d298d300_4_k_cu_fae5cdbd_137394cuda3std3__45__cpo3endE
	.align		8
        /*0020*/ 	.dword	_ZN40_INTERNAL_d298d300_4_k_cu_fae5cdbd_137394cuda3std3__45__cpo6cbeginE
	.align		8
        /*0028*/ 	.dword	_ZN40_INTERNAL_d298d300_4_k_cu_fae5cdbd_137394cuda3std3__45__cpo4cendE
	.align		8
        /*0030*/ 	.dword	_ZN40_INTERNAL_d298d300_4_k_cu_fae5cdbd_137394cuda3std3__442_GLOBAL__N__d298d300_4_k_cu_fae5cdbd_137396ignoreE
	.align		8
        /*0038*/ 	.dword	_ZN40_INTERNAL_d298d300_4_k_cu_fae5cdbd_137394cuda3std3__419piecewise_constructE
	.align		8
        /*0040*/ 	.dword	_ZN40_INTERNAL_d298d300_4_k_cu_fae5cdbd_137394cuda3std3__48in_placeE
	.align		8
        /*0048*/ 	.dword	_ZN40_INTERNAL_d298d300_4_k_cu_fae5cdbd_137394cuda3std6ranges3__45__cpo4swapE
	.align		8
        /*0050*/ 	.dword	_ZN40_INTERNAL_d298d300_4_k_cu_fae5cdbd_137394cuda3std6ranges3__45__cpo9iter_moveE
	.align		8
        /*0058*/ 	.dword	_ZN40_INTERNAL_d298d300_4_k_cu_fae5cdbd_137394cute7productE
	.align		8
        /*0060*/ 	.dword	_ZN40_INTERNAL_d298d300_4_k_cu_fae5cdbd_137394cute1_E
	.align		8
        /*0068*/ 	.dword	$str$22
	.align		8
        /*0070*/ 	.dword	$str$23


//--------------------- .text._ZN7cutlass13device_kernelINS_4gemm6kernel13GemmUniversalIN4cute5tupleIJiiiiEEENS1_10collective13CollectiveMmaINS1_34MainloopSm90TmaGmmaWarpSpecializedILi8ENS5_IJNS4_1CILi2EEENSA_ILi1EEESC_EEENS1_35KernelTmaWarpSpecializedCooperativeEEENS5_IJNSA_ILi384EEENSA_ILi48EEENSA_ILi32EEEEEENS_10bfloat16_tENS5_IJlSC_lEEESK_SL_NS4_8TiledMMAINS4_8MMA_AtomIJNS4_4SM904GMMA27MMA_64x16x16_F32BF16BF16_SSILNSP_5MajorE0ELSR_0ELNSP_7ScaleInE1ELSS_1EEEEEENS4_6LayoutISD_NS5_IJSC_NSA_ILi0EEESW_EEEEENS5_IJNS4_10UnderscoreESZ_SZ_EEEEENS4_13SM90_TMA_LOADENS4_14ComposedLayoutINS4_7SwizzleILi2ELi4ELi3EEENS4_18smem_ptr_flag_bitsILi16EEENSV_INS5_IJNSA_ILi8EEESI_EEENS5_IJSI_SC_EEEEEEEvNS4_8identityENS4_23SM90_TMA_LOAD_MULTICASTES1C_vS1D_EENS_8epilogue10collective6detail29Sm90TmaWarpSpecializedAdapterINS1H_15DefaultEpilogueISK_SL_SL_NS1G_6thread17LinearCombinationISK_Li1EffLNS1L_9ScaleType4KindE0ELNS_15FloatRoundStyleE2ESK_EENS1_15EpilogueDefaultEEEEEvvEEEEvNT_6ParamsE --------------------------
	.section	.text._ZN7cutlass13device_kernelINS_4gemm6kernel13GemmUniversalIN4cute5tupleIJiiiiEEENS1_10collective13CollectiveMmaINS1_34MainloopSm90TmaGmmaWarpSpecializedILi8ENS5_IJNS4_1CILi2EEENSA_ILi1EEESC_EEENS1_35KernelTmaWarpSpecializedCooperativeEEENS5_IJNSA_ILi384EEENSA_ILi48EEENSA_ILi32EEEEEENS_10bfloat16_tENS5_IJlSC_lEEESK_SL_NS4_8TiledMMAINS4_8MMA_AtomIJNS4_4SM904GMMA27MMA_64x16x16_F32BF16BF16_SSILNSP_5MajorE0ELSR_0ELNSP_7ScaleInE1ELSS_1EEEEEENS4_6LayoutISD_NS5_IJSC_NSA_ILi0EEESW_EEEEENS5_IJNS4_10UnderscoreESZ_SZ_EEEEENS4_13SM90_TMA_LOADENS4_14ComposedLayoutINS4_7SwizzleILi2ELi4ELi3EEENS4_18smem_ptr_flag_bitsILi16EEENSV_INS5_IJNSA_ILi8EEESI_EEENS5_IJSI_SC_EEEEEEEvNS4_8identityENS4_23SM90_TMA_LOAD_MULTICASTES1C_vS1D_EENS_8epilogue10collective6detail29Sm90TmaWarpSpecializedAdapterINS1H_15DefaultEpilogueISK_SL_SL_NS1G_6thread17LinearCombinationISK_Li1EffLNS1L_9ScaleType4KindE0ELNS_15FloatRoundStyleE2ESK_EENS1_15EpilogueDefaultEEEEEvvEEEEvNT_6ParamsE,"ax",@progbits
	.align	128
.text._ZN7cutlass13device_kernelINS_4gemm6kernel13GemmUniversalIN4cute5tupleIJiiiiEEENS1_10collective13CollectiveMmaINS1_34MainloopSm90TmaGmmaWarpSpecializedILi8ENS5_IJNS4_1CILi2EEENSA_ILi1EEESC_EEENS1_35KernelTmaWarpSpecializedCooperativeEEENS5_IJNSA_ILi384EEENSA_ILi48EEENSA_ILi32EEEEEENS_10bfloat16_tENS5_IJlSC_lEEESK_SL_NS4_8TiledMMAINS4_8MMA_AtomIJNS4_4SM904GMMA27MMA_64x16x16_F32BF16BF16_SSILNSP_5MajorE0ELSR_0ELNSP_7ScaleInE1ELSS_1EEEEEENS4_6LayoutISD_NS5_IJSC_NSA_ILi0EEESW_EEEEENS5_IJNS4_10UnderscoreESZ_SZ_EEEEENS4_13SM90_TMA_LOADENS4_14ComposedLayoutINS4_7SwizzleILi2ELi4ELi3EEENS4_18smem_ptr_flag_bitsILi16EEENSV_INS5_IJNSA_ILi8EEESI_EEENS5_IJSI_SC_EEEEEEEvNS4_8identityENS4_23SM90_TMA_LOAD_MULTICASTES1C_vS1D_EENS_8epilogue10collective6detail29Sm90TmaWarpSpecializedAdapterINS1H_15DefaultEpilogueISK_SL_SL_NS1G_6thread17LinearCombinationISK_Li1EffLNS1L_9ScaleType4KindE0ELNS_15FloatRoundStyleE2ESK_EENS1_15EpilogueDefaultEEEEEvvEEEEvNT_6ParamsE:
        .type           _ZN7cutlass13device_kernelINS_4gemm6kernel13GemmUniversalIN4cute5tupleIJiiiiEEENS1_10collective13CollectiveMmaINS1_34MainloopSm90TmaGmmaWarpSpecializedILi8ENS5_IJNS4_1CILi2EEENSA_ILi1EEESC_EEENS1_35KernelTmaWarpSpecializedCooperativeEEENS5_IJNSA_ILi384EEENSA_ILi48EEENSA_ILi32EEEEEENS_10bfloat16_tENS5_IJlSC_lEEESK_SL_NS4_8TiledMMAINS4_8MMA_AtomIJNS4_4SM904GMMA27MMA_64x16x16_F32BF16BF16_SSILNSP_5MajorE0ELSR_0ELNSP_7ScaleInE1ELSS_1EEEEEENS4_6LayoutISD_NS5_IJSC_NSA_ILi0EEESW_EEEEENS5_IJNS4_10UnderscoreESZ_SZ_EEEEENS4_13SM90_TMA_LOADENS4_14ComposedLayoutINS4_7SwizzleILi2ELi4ELi3EEENS4_18smem_ptr_flag_bitsILi16EEENSV_INS5_IJNSA_ILi8EEESI_EEENS5_IJSI_SC_EEEEEEEvNS4_8identityENS4_23SM90_TMA_LOAD_MULTICASTES1C_vS1D_EENS_8epilogue10collective6detail29Sm90TmaWarpSpecializedAdapterINS1H_15DefaultEpilogueISK_SL_SL_NS1G_6thread17LinearCombinationISK_Li1EffLNS1L_9ScaleType4KindE0ELNS_15FloatRoundStyleE2ESK_EENS1_15EpilogueDefaultEEEEEvvEEEEvNT_6ParamsE,@function
        .size           _ZN7cutlass13device_kernelINS_4gemm6kernel13GemmUniversalIN4cute5tupleIJiiiiEEENS1_10collective13CollectiveMmaINS1_34MainloopSm90TmaGmmaWarpSpecializedILi8ENS5_IJNS4_1CILi2EEENSA_ILi1EEESC_EEENS1_35KernelTmaWarpSpecializedCooperativeEEENS5_IJNSA_ILi384EEENSA_ILi48EEENSA_ILi32EEEEEENS_10bfloat16_tENS5_IJlSC_lEEESK_SL_NS4_8TiledMMAINS4_8MMA_AtomIJNS4_4SM904GMMA27MMA_64x16x16_F32BF16BF16_SSILNSP_5MajorE0ELSR_0ELNSP_7ScaleInE1ELSS_1EEEEEENS4_6LayoutISD_NS5_IJSC_NSA_ILi0EEESW_EEEEENS5_IJNS4_10UnderscoreESZ_SZ_EEEEENS4_13SM90_TMA_LOADENS4_14ComposedLayoutINS4_7SwizzleILi2ELi4ELi3EEENS4_18smem_ptr_flag_bitsILi16EEENSV_INS5_IJNSA_ILi8EEESI_EEENS5_IJSI_SC_EEEEEEEvNS4_8identityENS4_23SM90_TMA_LOAD_MULTICASTES1C_vS1D_EENS_8epilogue10collective6detail29Sm90TmaWarpSpecializedAdapterINS1H_15DefaultEpilogueISK_SL_SL_NS1G_6thread17LinearCombinationISK_Li1EffLNS1L_9ScaleType4KindE0ELNS_15FloatRoundStyleE2ESK_EENS1_15EpilogueDefaultEEEEEvvEEEEvNT_6ParamsE,(.L_x_216 - _ZN7cutlass13device_kernelINS_4gemm6kernel13GemmUniversalIN4cute5tupleIJiiiiEEENS1_10collective13CollectiveMmaINS1_34MainloopSm90TmaGmmaWarpSpecializedILi8ENS5_IJNS4_1CILi2EEENSA_ILi1EEESC_EEENS1_35KernelTmaWarpSpecializedCooperativeEEENS5_IJNSA_ILi384EEENSA_ILi48EEENSA_ILi32EEEEEENS_10bfloat16_tENS5_IJlSC_lEEESK_SL_NS4_8TiledMMAINS4_8MMA_AtomIJNS4_4SM904GMMA27MMA_64x16x16_F32BF16BF16_SSILNSP_5MajorE0ELSR_0ELNSP_7ScaleInE1ELSS_1EEEEEENS4_6LayoutISD_NS5_IJSC_NSA_ILi0EEESW_EEEEENS5_IJNS4_10UnderscoreESZ_SZ_EEEEENS4_13SM90_TMA_LOADENS4_14ComposedLayoutINS4_7SwizzleILi2ELi4ELi3EEENS4_18smem_ptr_flag_bitsILi16EEENSV_INS5_IJNSA_ILi8EEESI_EEENS5_IJSI_SC_EEEEEEEvNS4_8identityENS4_23SM90_TMA_LOAD_MULTICASTES1C_vS1D_EENS_8epilogue10collective6detail29Sm90TmaWarpSpecializedAdapterINS1H_15DefaultEpilogueISK_SL_SL_NS1G_6thread17LinearCombinationISK_Li1EffLNS1L_9ScaleType4KindE0ELNS_15FloatRoundStyleE2ESK_EENS1_15EpilogueDefaultEEEEEvvEEEEvNT_6ParamsE)
        .other          _ZN7cutlass13device_kernelINS_4gemm6kernel13GemmUniversalIN4cute5tupleIJiiiiEEENS1_10collective13CollectiveMmaINS1_34MainloopSm90TmaGmmaWarpSpecializedILi8ENS5_IJNS4_1CILi2EEENSA_ILi1EEESC_EEENS1_35KernelTmaWarpSpecializedCooperativeEEENS5_IJNSA_ILi384EEENSA_ILi48EEENSA_ILi32EEEEEENS_10bfloat16_tENS5_IJlSC_lEEESK_SL_NS4_8TiledMMAINS4_8MMA_AtomIJNS4_4SM904GMMA27MMA_64x16x16_F32BF16BF16_SSILNSP_5MajorE0ELSR_0ELNSP_7ScaleInE1ELSS_1EEEEEENS4_6LayoutISD_NS5_IJSC_NSA_ILi0EEESW_EEEEENS5_IJNS4_10UnderscoreESZ_SZ_EEEEENS4_13SM90_TMA_LOADENS4_14ComposedLayoutINS4_7SwizzleILi2ELi4ELi3EEENS4_18smem_ptr_flag_bitsILi16EEENSV_INS5_IJNSA_ILi8EEESI_EEENS5_IJSI_SC_EEEEEEEvNS4_8identityENS4_23SM90_TMA_LOAD_MULTICASTES1C_vS1D_EENS_8epilogue10collective6detail29Sm90TmaWarpSpecializedAdapterINS1H_15DefaultEpilogueISK_SL_SL_NS1G_6thread17LinearCombinationISK_Li1EffLNS1L_9ScaleType4KindE0ELNS_15FloatRoundStyleE2ESK_EENS1_15EpilogueDefaultEEEEEvvEEEEvNT_6ParamsE,@"STO_CUDA_ENTRY STV_DEFAULT"
_ZN7cutlass13device_kernelINS_4gemm6kernel13GemmUniversalIN4cute5tupleIJiiiiEEENS1_10collective13CollectiveMmaINS1_34MainloopSm90TmaGmmaWarpSpecializedILi8ENS5_IJNS4_1CILi2EEENSA_ILi1EEESC_EEENS1_35KernelTmaWarpSpecializedCooperativeEEENS5_IJNSA_ILi384EEENSA_ILi48EEENSA_ILi32EEEEEENS_10bfloat16_tENS5_IJlSC_lEEESK_SL_NS4_8TiledMMAINS4_8MMA_AtomIJNS4_4SM904GMMA27MMA_64x16x16_F32BF16BF16_SSILNSP_5MajorE0ELSR_0ELNSP_7ScaleInE1ELSS_1EEEEEENS4_6LayoutISD_NS5_IJSC_NSA_ILi0EEESW_EEEEENS5_IJNS4_10UnderscoreESZ_SZ_EEEEENS4_13SM90_TMA_LOADENS4_14ComposedLayoutINS4_7SwizzleILi2ELi4ELi3EEENS4_18smem_ptr_flag_bitsILi16EEENSV_INS5_IJNSA_ILi8EEESI_EEENS5_IJSI_SC_EEEEEEEvNS4_8identityENS4_23SM90_TMA_LOAD_MULTICASTES1C_vS1D_EENS_8epilogue10collective6detail29Sm90TmaWarpSpecializedAdapterINS1H_15DefaultEpilogueISK_SL_SL_NS1G_6thread17LinearCombinationISK_Li1EffLNS1L_9ScaleType4KindE0ELNS_15FloatRoundStyleE2ESK_EENS1_15EpilogueDefaultEEEEEvvEEEEvNT_6ParamsE:
[----:B------:R-:W0:Y:S01]  /*0000*/  LDC R1, c[0x0][0x28] ;  /* 0x00000a00ff017b82 */ /* 0x000e220000000800 */
[----:B------:R-:W1:Y:S01]  /*0010*/  S2R R101, SR_TID.X ;  /* 0x0000000000657919 */ /* 0x000e620000002100 */
[----:B------:R-:W-:Y:S01]  /*0020*/  ELECT P0, URZ, PT ;  /* 0x00000000003f782f */ /* 0x000fe20003800000 */
[----:B------:R-:W-:Y:S01]  /*0030*/  BSSY B0, `(.L_x_0) ;  /* 0x000000f000007945 */ /* 0x000fe20003800000 */
[--C-:B-1----:R-:W-:Y:S02]  /*0040*/  SHF.R.U32.HI R0, RZ, 0x5, R101.reuse ;  /* 0x00000005ff007819 */ /* 0x102fe40000011665 */
[----:B------:R-:W-:-:S03]  /*0050*/  SHF.R.U32.HI R7, RZ, 0x7, R101 ;  /* 0x00000007ff077819 */ /* 0x000fc60000011665 */
[----:B------:R-:W1:Y:S04]  /*0060*/  SHFL.IDX PT, R3, R0, RZ, 0x1f ;  /* 0x00001fff00037589 */ /* 0x000e6800000e0000 */
[----:B------:R2:W3:Y:S01]  /*0070*/  SHFL.IDX PT, R2, R7, RZ, 0x1f ;  /* 0x00001fff07027589 */ /* 0x0004e200000e0000 */
[----:B-1----:R-:W-:-:S13]  /*0080*/  ISETP.NE.OR P0, PT, R3, RZ, !P0 ;  /* 0x000000ff0300720c */ /* 0x002fda0004705670 */
[----:B0-23--:R-:W-:Y:S05]  /*0090*/  @P0 BRA `(.L_x_1) ;  /* 0x0000000000200947 */ /* 0x00dfea0003800000 */
[----:B------:R-:W-:Y:S02]  /*00a0*/  ULDC.64 UR4, c[0x0][0x198] ;  /* 0x0000660000047ab9 */ /* 0x000fe40000000a00 */
[----:B------:R-:W-:Y:S02]  /*00b0*/  UIADD3 UR6, UP0, UR4, 0xf0, URZ ;  /* 0x000000f004067890 */ /* 0x000fe4000ff1e03f */
[----:B------:R-:W-:Y:S02]  /*00c0*/  UIADD3 UR4, UP1, UR4, 0x1f0, URZ ;  /* 0x000001f004047890 */ /* 0x000fe4000ff3e03f */
[----:B------:R-:W-:Y:S02]  /*00d0*/  UIADD3.X UR7, URZ, UR5, URZ, UP0, !UPT ;  /* 0x000000053f077290 */ /* 0x000fe400087fe43f */
[----:B------:R-:W-:-:S07]  /*00e0*/  UIADD3.X UR5, URZ, UR5, URZ, UP1, !UPT ;  /* 0x000000053f057290 */ /* 0x000fce0008ffe43f */
[----:B------:R0:W-:Y:S02]  /*00f0*/  UTMACCTL.PF [UR6] ;  /* 0x00000000060079b9 */ /* 0x0001e40008040000 */
[----:B------:R0:W-:Y:S02]  /*0100*/  UTMACCTL.PF [UR4] ;  /* 0x00000000040079b9 */ /* 0x0001e40008040000 */
[----:B0-----:R-:W-:Y:S01]  /*0110*/  NOP ;  /* 0x0000000000007918 */ /* 0x001fe20000000000 */
.L_x_1:
[----:B------:R-:W-:Y:S05]  /*0120*/  BSYNC B0 ;  /* 0x0000000000007941 */ /* 0x000fea0003800000 */
.L_x_0:
[----:B------:R-:W0:Y:S02]  /*0130*/  SHFL.IDX PT, R5, R0, RZ, 0x1f ;  /* 0x00001fff00057589 */ /* 0x000e2400000e0000 */
[----:B0-----:R-:W-:-:S13]  /*0140*/  ISETP.NE.AND P0, PT, R5, RZ, PT ;  /* 0x000000ff0500720c */ /* 0x001fda0003f05270 */
[----:B------:R-:W-:Y:S05]  /*0150*/  @P0 BRA `(.L_x_2) ;  /* 0x0000000000840947 */ /* 0x000fea0003800000 */
[----:B------:R-:W-:Y:S01]  /*0160*/  ELECT P0, URZ, PT ;  /* 0x00000000003f782f */ /* 0x000fe20003800000 */
[----:B------:R-:W-:-:S12]  /*0170*/  BSSY B0, `(.L_x_2) ;  /* 0x000001f000007945 */ /* 0x000fd80003800000 */
[----:B------:R-:W-:Y:S05]  /*0180*/  @!P0 BRA `(.L_x_3) ;  /* 0x0000000000748947 */ /* 0x000fea0003800000 */
[----:B------:R-:W0:Y:S01]  /*0190*/  S2UR UR8, SR_CgaCtaId ;  /* 0x00000000000879c3 */ /* 0x000e220000008800 */
[----:B------:R-:W-:Y:S01]  /*01a0*/  UMOV UR4, 0x400 ;  /* 0x0000040000047882 */ /* 0x000fe20000000000 */
[----:B------:R-:W-:Y:S01]  /*01b0*/  UMOV UR5, 0x1 ;  /* 0x0000000100057882 */ /* 0x000fe20000000000 */
[----:B------:R-:W-:Y:S02]  /*01c0*/  UMOV UR6, 0x4 ;  /* 0x0000000400067882 */ /* 0x000fe40000000000 */
[----:B------:R-:W-:-:S04]  /*01d0*/  UIADD3 UR6, -UR6, 0x100000, URZ ;  /* 0x0010000006067890 */ /* 0x000fc8000fffe13f */
[----:B------:R-:W-:Y:S02]  /*01e0*/  USHF.L.U32 UR7, UR6, 0xb, URZ ;  /* 0x0000000b06077899 */ /* 0x000fe4000800063f */
[----:B------:R-:W-:Y:S02]  /*01f0*/  USHF.L.U32 UR6, UR6, 0x1, URZ ;  /* 0x0000000106067899 */ /* 0x000fe4000800063f */
[----:B0-----:R-:W-:Y:S02]  /*0200*/  ULEA UR8, UR8, UR4, 0x18 ;  /* 0x0000000408087291 */ /* 0x001fe4000f8ec03f */
[----:B------:R-:W-:-:S04]  /*0210*/  UIADD3 UR4, -UR5, 0x100000, URZ ;  /* 0x0010000005047890 */ /* 0x000fc8000fffe13f */
[----:B------:R-:W-:Y:S02]  /*0220*/  USHF.L.U32 UR5, UR4, 0xb, URZ ;  /* 0x0000000b04057899 */ /* 0x000fe4000800063f */
[----:B------:R-:W-:Y:S01]  /*0230*/  USHF.L.U32 UR4, UR4, 0x1, URZ ;  /* 0x0000000104047899 */ /* 0x000fe2000800063f */
[----:B------:R-:W0:Y:S11]  /*0240*/  FENCE.VIEW.ASYNC.S ;  /* 0x00000000000073c6 */ /* 0x000e360000000000 */
[----:B0-----:R0:W1:Y:S01]  /*0250*/  SYNCS.EXCH.64 URZ, [UR8], UR4 ;  /* 0x00000004083f75b2 */ /* 0x0010620008000100 */
[----:B------:R0:W2:Y:S01]  /*0260*/  SYNCS.EXCH.64 URZ, [UR8+0x40], UR6 ;  /* 0x00004006083f75b2 */ /* 0x0000a20008000100 */
[----:B------:R0:W3:Y:S01]  /*0270*/  SYNCS.EXCH.64 URZ, [UR8+0x8], UR4 ;  /* 0x00000804083f75b2 */ /* 0x0000e20008000100 */
[----:B------:R0:W4:Y:S01]  /*0280*/  SYNCS.EXCH.64 URZ, [UR8+0x48], UR6 ;  /* 0x00004806083f75b2 */ /* 0x0001220008000100 */
[----:B------:R0:W0:Y:S01]  /*0290*/  SYNCS.EXCH.64 URZ, [UR8+0x10], UR4 ;  /* 0x00001004083f75b2 */ /* 0x0000220008000100 */
        /* <DEDUP_REMOVED lines=11> */
[----:B------:R-:W-:Y:S01]  /*0350*/  NOP ;  /* 0x0000000000007918 */ /* 0x000fe20000000000 */
.L_x_3:
[----:B0-----:R-:W-:Y:S05]  /*0360*/  BSYNC B0 ;  /* 0x0000000000007941 */ /* 0x001fea0003800000 */
.L_x_2:
[----:B------:R-:W-:Y:S01]  /*0370*/  SHF.R.S32.HI R4, RZ, 0x1f, R101 ;  /* 0x0000001fff047819 */ /* 0x000fe20000011465 */
[----:B------:R-:W0:Y:S01]  /*0380*/  SHFL.IDX PT, R0, R0, RZ, 0x1f ;  /* 0x00001fff00007589 */ /* 0x000e2200000e0000 */
[----:B------:R-:W5:Y:S01]  /*0390*/  S2UR UR8, SR_CTAID.X ;  /* 0x00000000000879c3 */ /* 0x000f620000002500 */
[----:B------:R-:W-:Y:S02]  /*03a0*/  ELECT P0, URZ, PT ;  /* 0x00000000003f782f */ /* 0x000fe40003800000 */
[----:B------:R-:W-:Y:S01]  /*03b0*/  LEA.HI R4, R4, R101, RZ, 0x7 ;  /* 0x0000006504047211 */ /* 0x000fe200078f38ff */
[----:B------:R-:W-:Y:S01]  /*03c0*/  ULDC UR4, c[0x0][0x150] ;  /* 0x0000540000047ab9 */ /* 0x000fe20000000800 */
[----:B------:R-:W-:Y:S01]  /*03d0*/  SHF.R.S32.HI R6, RZ, 0x1f, R5 ;  /* 0x0000001fff067819 */ /* 0x000fe20000011405 */
[----:B------:R-:W-:Y:S01]  /*03e0*/  NOP ;  /* 0x0000000000007918 */ /* 0x000fe20000000000 */
[----:B------:R-:W-:Y:S01]  /*03f0*/  LOP3.LUT R4, R4, 0xffffff80, RZ, 0xc0, !PT ;  /* 0xffffff8004047812 */ /* 0x000fe200078ec0ff */
[----:B------:R-:W-:Y:S01]  /*0400*/  NOP ;  /* 0x0000000000007918 */ /* 0x000fe20000000000 */
[----:B------:R-:W-:Y:S01]  /*0410*/  LEA.HI R6, R6, R5, RZ, 0x2 ;  /* 0x0000000506067211 */ /* 0x000fe200078f10ff */
[----:B------:R-:W1:Y:S01]  /*0420*/  LDC R11, c[0x0][0x144] ;  /* 0x00005100ff0b7b82 */ /* 0x000e620000000800 */
[----:B------:R-:W-:Y:S01]  /*0430*/  IMAD.MOV.U32 R22, RZ, RZ, 0x1 ;  /* 0x00000001ff167424 */ /* 0x000fe200078e00ff */
[----:B------:R-:W-:Y:S01]  /*0440*/  ISETP.NE.AND P3, PT, R2, RZ, PT ;  /* 0x000000ff0200720c */ /* 0x000fe20003f65270 */
[----:B------:R-:W-:Y:S01]  /*0450*/  IMAD.IADD R8, R101, 0x1, -R4 ;  /* 0x0000000165087824 */ /* 0x000fe200078e0a04 */
[----:B------:R-:W-:Y:S01]  /*0460*/  LOP3.LUT R6, R6, 0x3ffffffc, RZ, 0xc0, !PT ;  /* 0x3ffffffc06067812 */ /* 0x000fe200078ec0ff */
[----:B------:R-:W2:Y:S03]  /*0470*/  S2R R4, SR_CTAID.Y ;  /* 0x0000000000047919 */ /* 0x000ea60000002600 */
[----:B------:R-:W-:Y:S01]  /*0480*/  SHF.R.S32.HI R9, RZ, 0x1f, R8 ;  /* 0x0000001fff097819 */ /* 0x000fe20000011408 */
[----:B------:R-:W-:Y:S01]  /*0490*/  IMAD.IADD R6, R5, 0x1, -R6 ;  /* 0x0000000105067824 */ /* 0x000fe200078e0a06 */
[----:B------:R-:W3:Y:S02]  /*04a0*/  LDC R13, c[0x0][0x140] ;  /* 0x00005000ff0d7b82 */ /* 0x000ee40000000800 */
[----:B------:R-:W-:-:S02]  /*04b0*/  LEA.HI R9, R9, R8, RZ, 0x3 ;  /* 0x0000000809097211 */ /* 0x000fc400078f18ff */
[----:B0-----:R-:W-:Y:S02]  /*04c0*/  ISETP.NE.OR P0, PT, R0, RZ, !P0 ;  /* 0x000000ff0000720c */ /* 0x001fe40004705670 */
[--C-:B------:R-:W-:Y:S02]  /*04d0*/  SHF.R.S32.HI R0, RZ, 0x3, R9.reuse ;  /* 0x00000003ff007819 */ /* 0x100fe40000011409 */
[----:B-----5:R-:W-:Y:S02]  /*04e0*/  I2FP.F32.U32 R10, UR8 ;  /* 0x00000008000a7c45 */ /* 0x020fe40008201000 */
[----:B------:R-:W-:-:S03]  /*04f0*/  SHF.R.S32.HI R9, RZ, 0x1f, R9 ;  /* 0x0000001fff097819 */ /* 0x000fc60000011409 */
[----:B------:R-:W-:Y:S01]  /*0500*/  FMUL R10, R10, UR4 ;  /* 0x000000040a0a7c20 */ /* 0x000fe20008400000 */
[----:B------:R-:W-:Y:S01]  /*0510*/  LEA.HI R9, R9, R0, RZ, 0x2 ;  /* 0x0000000009097211 */ /* 0x000fe200078f10ff */
[----:B------:R-:W-:Y:S02]  /*0520*/  ULDC UR4, c[0x0][0x154] ;  /* 0x0000550000047ab9 */ /* 0x000fe40000000800 */
[----:B------:R-:W-:Y:S01]  /*0530*/  VOTEU.ALL UP0, P0 ;  /* 0x00000000003f7886 */ /* 0x000fe20000000000 */
[----:B------:R-:W-:Y:S01]  /*0540*/  LOP3.LUT R9, R9, 0xfffffffc, RZ, 0xc0, !PT ;  /* 0xfffffffc09097812 */ /* 0x000fe200078ec0ff */
[----:B------:R-:W0:Y:S01]  /*0550*/  F2I.U32.TRUNC.NTZ R10, R10 ;  /* 0x0000000a000a7305 */ /* 0x000e22000020f000 */
[----:B------:R-:W-:Y:S02]  /*0560*/  VOTEU.ALL UP1, P0 ;  /* 0x00000000003f7886 */ /* 0x000fe40000020000 */
[----:B------:R-:W5:Y:S01]  /*0570*/  @!UP0 S2UR UR7, SR_CgaCtaId ;  /* 0x00000000000789c3 */ /* 0x000f620000008800 */
[----:B------:R-:W-:Y:S01]  /*0580*/  IMAD.IADD R9, R0, 0x1, -R9 ;  /* 0x0000000100097824 */ /* 0x000fe200078e0a09 */
[----:B------:R-:W-:Y:S01]  /*0590*/  SHF.R.S32.HI R0, RZ, 0x1f, R3 ;  /* 0x0000001fff007819 */ /* 0x000fe20000011403 */
[----:B------:R-:W-:Y:S01]  /*05a0*/  @!UP0 UMOV UR6, 0x400 ;  /* 0x0000040000068882 */ /* 0x000fe20000000000 */
[----:B---3--:R-:W-:Y:S01]  /*05b0*/  ISETP.EQ.U32.AND P2, PT, R13, 0x1, PT ;  /* 0x000000010d00780c */ /* 0x008fe20003f42070 */
[----:B------:R-:W-:Y:S01]  /*05c0*/  IMAD R19, R6, 0x4, R9 ;  /* 0x0000000406137824 */ /* 0x000fe200078e0209 */
[----:B--2---:R-:W-:-:S02]  /*05d0*/  I2FP.F32.U32 R12, R4 ;  /* 0x00000004000c7245 */ /* 0x004fc40000201000 */
[----:B------:R-:W2:Y:S01]  /*05e0*/  LDC R9, c[0x0][0x148] ;  /* 0x00005200ff097b82 */ /* 0x000ea20000000800 */
[----:B------:R-:W-:Y:S02]  /*05f0*/  LEA.HI R0, R0, R3, RZ, 0x2 ;  /* 0x0000000300007211 */ /* 0x000fe400078f10ff */
[----:B------:R-:W-:Y:S01]  /*0600*/  LEA.HI R6, R19, R19, RZ, 0x1 ;  /* 0x0000001313067211 */ /* 0x000fe200078f08ff */
[----:B0-----:R-:W-:Y:S02]  /*0610*/  IMAD.MOV R14, RZ, RZ, -R10 ;  /* 0x000000ffff0e7224 */ /* 0x001fe400078e0a0a */
[----:B------:R-:W-:Y:S01]  /*0620*/  FMUL R12, R12, UR4 ;  /* 0x000000040c0c7c20 */ /* 0x000fe20008400000 */
[----:B------:R-:W-:Y:S01]  /*0630*/  LOP3.LUT R0, R0, 0xfffffffc, RZ, 0xc0, !PT ;  /* 0xfffffffc00007812 */ /* 0x000fe200078ec0ff */
[----:B------:R-:W-:Y:S01]  /*0640*/  UMOV UR4, 0x20 ;  /* 0x0000002000047882 */ /* 0x000fe20000000000 */
[----:B------:R-:W-:Y:S01]  /*0650*/  LOP3.LUT R10, R6, 0xfffffffe, RZ, 0xc0, !PT ;  /* 0xfffffffe060a7812 */ /* 0x000fe200078ec0ff */
[----:B-1----:R-:W-:Y:S01]  /*0660*/  IMAD R6, R11, R14, UR8 ;  /* 0x000000080b067e24 */ /* 0x002fe2000f8e020e */
[----:B------:R-:W-:-:S04]  /*0670*/  @!UP0 UIADD3 UR4, -UR4, 0x100000, URZ ;  /* 0x0010000004048890 */ /* 0x000fc8000fffe13f */
[----:B------:R-:W-:Y:S02]  /*0680*/  @!UP0 USHF.L.U32 UR5, UR4, 0xb, URZ ;  /* 0x0000000b04058899 */ /* 0x000fe4000800063f */
[----:B------:R-:W-:Y:S01]  /*0690*/  @!UP0 USHF.L.U32 UR4, UR4, 0x1, URZ ;  /* 0x0000000104048899 */ /* 0x000fe2000800063f */
[----:B------:R-:W0:Y:S01]  /*06a0*/  F2I.U32.TRUNC.NTZ R12, R12 ;  /* 0x0000000c000c7305 */ /* 0x000e22000020f000 */
[----:B------:R-:W-:Y:S02]  /*06b0*/  IMAD.IADD R3, R3, 0x1, -R0 ;  /* 0x0000000103037824 */ /* 0x000fe400078e0a00 */
[C---:B------:R-:W-:Y:S02]  /*06c0*/  IMAD.IADD R11, R19.reuse, 0x1, -R10 ;  /* 0x00000001130b7824 */ /* 0x040fe400078e0a0a */
[----:B------:R-:W-:Y:S01]  /*06d0*/  IMAD.SHL.U32 R10, R19, 0x4, RZ ;  /* 0x00000004130a7824 */ /* 0x000fe200078e00ff */
[----:B-----5:R-:W-:Y:S01]  /*06e0*/  @!UP0 ULEA UR6, UR7, UR6, 0x18 ;  /* 0x0000000607068291 */ /* 0x020fe2000f8ec03f */
[----:B------:R-:W-:Y:S01]  /*06f0*/  ISETP.NE.AND P1, PT, R3, 0x3, PT ;  /* 0x000000030300780c */ /* 0x000fe20003f25270 */
[----:B------:R-:W-:Y:S01]  /*0700*/  VOTEU.ALL UP0, P0 ;  /* 0x00000000003f7886 */ /* 0x000fe20000000000 */
[----:B------:R-:W-:-:S02]  /*0710*/  ISETP.NE.AND P4, PT, R11, R6, PT ;  /* 0x000000060b00720c */ /* 0x000fc40003f85270 */
[----:B------:R-:W-:Y:S02]  /*0720*/  LOP3.LUT R19, R19, 0xc, R10, 0x78, !PT ;  /* 0x0000000c13137812 */ /* 0x000fe400078e780a */
[----:B------:R-:W-:Y:S01]  /*0730*/  LOP3.LUT P0, RZ, R8, 0x7, RZ, 0xc0, !PT ;  /* 0x0000000708ff7812 */ /* 0x000fe2000780c0ff */
[C---:B------:R-:W-:Y:S01]  /*0740*/  VIADD R8, R2.reuse, 0xffffffff ;  /* 0xffffffff02087836 */ /* 0x040fe20000000000 */
[----:B------:R-:W-:Y:S01]  /*0750*/  ISETP.EQ.OR P1, PT, R3, RZ, !P1 ;  /* 0x000000ff0300720c */ /* 0x000fe20004f22670 */
[----:B0-----:R-:W-:Y:S01]  /*0760*/  IMAD.MOV R24, RZ, RZ, -R12 ;  /* 0x000000ffff187224 */ /* 0x001fe200078e0a0c */
[----:B------:R-:W-:Y:S01]  /*0770*/  ISETP.LT.U32.AND P0, PT, R19, 0x2, !P0 ;  /* 0x000000021300780c */ /* 0x000fe20004701070 */
[----:B------:R-:W0:Y:S02]  /*0780*/  FENCE.VIEW.ASYNC.S ;  /* 0x00000000000073c6 */ /* 0x000e240000000000 */
[----:B0-----:R0:W1:Y:S01]  /*0790*/  @!UP0 SYNCS.EXCH.64 URZ, [UR6+0x90], UR4 ;  /* 0x00009004063f85b2 */ /* 0x0010620008000100 */
[----:B------:R-:W-:Y:S01]  /*07a0*/  ISETP.EQ.AND P1, PT, R2, RZ, P1 ;  /* 0x000000ff0200720c */ /* 0x000fe20000f22270 */
[----:B--2---:R-:W-:Y:S01]  /*07b0*/  IMAD R11, R9, R24, R4 ;  /* 0x00000018090b7224 */ /* 0x004fe200078e0204 */
[----:B------:R-:W-:-:S02]  /*07c0*/  ISETP.GE.U32.AND P6, PT, R8, 0x2, PT ;  /* 0x000000020800780c */ /* 0x000fc40003fc6070 */
[----:B------:R-:W-:Y:S02]  /*07d0*/  @P4 LEA.HI R0, R19, R19, RZ, 0x1 ;  /* 0x0000001313004211 */ /* 0x000fe400078f08ff */
[----:B------:R-:W-:Y:S02]  /*07e0*/  SEL R18, RZ, 0x1, !P1 ;  /* 0x00000001ff127807 */ /* 0x000fe40004800000 */
[----:B------:R-:W-:Y:S02]  /*07f0*/  @P4 SHF.R.S32.HI R0, RZ, 0x1, R0 ;  /* 0x00000001ff004819 */ /* 0x000fe40000011400 */
[----:B------:R-:W-:Y:S02]  /*0800*/  SEL R18, R18, 0x2, P6 ;  /* 0x0000000212127807 */ /* 0x000fe40003000000 */
[----:B------:R-:W-:Y:S02]  /*0810*/  @P4 ISETP.NE.AND P5, PT, R0, R11, PT ;  /* 0x0000000b0000420c */ /* 0x000fe40003fa5270 */
[----:B------:R-:W-:Y:S01]  /*0820*/  SEL R11, RZ, 0x1, !P0 ;  /* 0x00000001ff0b7807 */ /* 0x000fe20004000000 */
[----:B------:R0:W2:Y:S01]  /*0830*/  @!UP1 SYNCS.EXCH.64 URZ, [UR6+0x98], UR4 ;  /* 0x00009804063f95b2 */ /* 0x0000a20008000100 */
[----:B------:R-:W-:Y:S01]  /*0840*/  @P4 SEL R22, RZ, 0x1, P5 ;  /* 0x00000001ff164807 */ /* 0x000fe20002800000 */
[----:B------:R-:W-:Y:S01]  /*0850*/  NOP ;  /* 0x0000000000007918 */ /* 0x000fe20000000000 */
[----:B------:R-:W-:-:S02]  /*0860*/  LOP3.LUT R0, R101, 0x7f, RZ, 0xc0, !PT ;  /* 0x0000007f65007812 */ /* 0x000fc400078ec0ff */
[----:B------:R-:W-:Y:S01]  /*0870*/  LOP3.LUT R22, R22, R11, RZ, 0xc0, !PT ;  /* 0x0000000b16167212 */ /* 0x000fe200078ec0ff */
[----:B01----:R-:W-:Y:S06]  /*0880*/  @!P2 BRA `(.L_x_4) ;  /* 0x000000000008a947 */ /* 0x003fec0003800000 */
[----:B--2-4-:R-:W-:Y:S01]  /*0890*/  UCGABAR_ARV ;  /* 0x00000000000079c7 */ /* 0x014fe20008000000 */
[----:B------:R-:W-:Y:S05]  /*08a0*/  BRA `(.L_x_5) ;  /* 0x0000000000047947 */ /* 0x000fea0003800000 */
.L_x_4:
[----:B--2-4-:R-:W-:Y:S01]  /*08b0*/  NOP ;  /* 0x0000000000007918 */ /* 0x014fe20000000000 */
.L_x_5:
[----:B------:R-:W0:Y:S01]  /*08c0*/  LDC R2, c[0x0][0x65c] ;  /* 0x00019700ff027b82 */ /* 0x000e220000000800 */
[----:B------:R-:W-:Y:S02]  /*08d0*/  IMAD.U32 R10, RZ, RZ, UR8 ;  /* 0x00000008ff0a7e24 */ /* 0x000fe4000f8e00ff */
[----:B------:R-:W-:Y:S01]  /*08e0*/  IMAD.MOV.U32 R11, RZ, RZ, RZ ;  /* 0x000000ffff0b7224 */ /* 0x000fe200078e00ff */
[----:B0-----:R-:W-:-:S04]  /*08f0*/  ISETP.NE.AND P1, PT, R2, 0x1, PT ;  /* 0x000000010200780c */ /* 0x001fc80003f25270 */
[----:B------:R-:W-:-:S09]  /*0900*/  P2R R5, PR, RZ, 0x2 ;  /* 0x00000002ff057803 */ /* 0x000fd20000000000 */
[----:B------:R-:W0:Y:S01]  /*0910*/  @P1 LDC R17, c[0x0][0x10] ;  /* 0x00000400ff111b82 */ /* 0x000e220000000800 */
[----:B------:R-:W-:Y:S02]  /*0920*/  @P1 IMAD.MOV.U32 R5, RZ, RZ, RZ ;  /* 0x000000ffff051224 */ /* 0x000fe400078e00ff */
[----:B------:R-:W-:-:S05]  /*0930*/  @P1 IMAD.MOV.U32 R15, RZ, RZ, RZ ;  /* 0x000000ffff0f1224 */ /* 0x000fca00078e00ff */
[----:B------:R-:W1:Y:S01]  /*0940*/  @!P1 LDC R13, c[0x0][0xc] ;  /* 0x00000300ff0d9b82 */ /* 0x000e620000000800 */
[----:B------:R-:W-:Y:S01]  /*0950*/  ULDC UR4, c[0x0][0xc] ;  /* 0x0000030000047ab9 */ /* 0x000fe20000000800 */
[----:B------:R-:W-:Y:S01]  /*0960*/  ULDC UR5, c[0x0][0x10] ;  /* 0x0000040000057ab9 */ /* 0x000fe20000000800 */
[----:B------:R-:W-:Y:S01]  /*0970*/  ULDC UR6, c[0x0][0x14] ;  /* 0x0000050000067ab9 */ /* 0x000fe20000000800 */
[----:B------:R-:W-:-:S04]  /*0980*/  UIMAD.WIDE.U32 UR4, UR4, UR5, URZ ;  /* 0x00000005040472a5 */ /* 0x000fc8000f8e003f */
[----:B------:R-:W-:Y:S02]  /*0990*/  UIMAD.WIDE.U32 UR36, UR4, UR6, URZ ;  /* 0x00000006042472a5 */ /* 0x000fe4000f8e003f */
[----:B------:R-:W-:-:S04]  /*09a0*/  UIMAD UR42, UR5, UR6, URZ ;  /* 0x00000006052a72a4 */ /* 0x000fc8000f8e023f */
[----:B------:R-:W-:Y:S01]  /*09b0*/  UIADD3 UR42, UR37, UR42, URZ ;  /* 0x0000002a252a7290 */ /* 0x000fe2000fffe03f */
[----:B0-----:R-:W-:-:S04]  /*09c0*/  @P1 IMAD.WIDE.U32 R16, R17, UR8, R4 ;  /* 0x0000000811101c25 */ /* 0x001fc8000f8e0004 */
[----:B------:R-:W-:Y:S02]  /*09d0*/  @P1 IMAD.IADD R17, R17, 0x1, R15 ;  /* 0x0000000111111824 */ /* 0x000fe400078e020f */
[----:B-1----:R-:W-:-:S04]  /*09e0*/  @!P1 IMAD.WIDE.U32 R10, R4, R13, R10 ;  /* 0x0000000d040a9225 */ /* 0x002fc800078e000a */
[----:B------:R-:W-:Y:S02]  /*09f0*/  @!P1 IMAD.MOV.U32 R16, RZ, RZ, R10 ;  /* 0x000000ffff109224 */ /* 0x000fe400078e000a */
[----:B------:R-:W-:Y:S01]  /*0a00*/  @!P1 IMAD.MOV.U32 R17, RZ, RZ, R11 ;  /* 0x000000ffff119224 */ /* 0x000fe200078e000b */
[----:B------:R-:W-:Y:S06]  /*0a10*/  @!P2 BRA `(.L_x_6) ;  /* 0x00000000000ca947 */ /* 0x000fec0003800000 */
[----:B------:R-:W-:Y:S01]  /*0a20*/  UCGABAR_WAIT ;  /* 0x0000000000007dc7 */ /* 0x000fe20008000000 */
[----:B------:R-:W-:Y:S01]  /*0a30*/  CCTL.IVALL ;  /* 0x00000000ff00798f */ /* 0x000fe20002000000 */
[----:B------:R-:W-:Y:S05]  /*0a40*/  BRA `(.L_x_7) ;  /* 0x0000000000047947 */ /* 0x000fea0003800000 */
.L_x_6:
[----:B------:R-:W-:Y:S06]  /*0a50*/  BAR.SYNC.DEFER_BLOCKING 0x0 ;  /* 0x0000000000007b1d */ /* 0x000fec0000010000 */
.L_x_7:
[----:B------:R-:W-:Y:S05]  /*0a60*/  @!P3 BRA `(.L_x_8) ;  /* 0x000000740098b947 */ /* 0x000fea0003800000 */
[----:B------:R-:W-:-:S13]  /*0a70*/  ISETP.GT.U32.AND P0, PT, R8, 0x1, PT ;  /* 0x000000010800780c */ /* 0x000fda0003f04070 */
[----:B------:R-:W-:Y:S05]  /*0a80*/  @P0 EXIT ;  /* 0x000000000000094d */ /* 0x000fea0003800000 */
[----:B------:R-:W-:Y:S01]  /*0a90*/  ULDC.64 UR4, c[0x0][0x650] ;  /* 0x0001940000047ab9 */ /* 0x000fe20000000a00 */
[----:B------:R-:W-:Y:S01]  /*0aa0*/  PRMT R3, RZ, 0x7610, R3 ;  /* 0x00007610ff037816 */ /* 0x000fe20000000003 */
[----:B------:R-:W-:Y:S01]  /*0ab0*/  IMAD.MOV.U32 R105, RZ, RZ, -0x1 ;  /* 0xffffffffff697424 */ /* 0x000fe200078e00ff */
[----:B------:R-:W-:Y:S01]  /*0ac0*/  ISETP.GE.U32.AND P0, PT, R16, UR4, PT ;  /* 0x0000000410007c0c */ /* 0x000fe2000bf06070 */
[----:B------:R-:W-:Y:S02]  /*0ad0*/  IMAD.MOV.U32 R104, RZ, RZ, -0x1 ;  /* 0xffffffffff687424 */ /* 0x000fe400078e00ff */
[----:B------:R-:W-:Y:S01]  /*0ae0*/  IMAD.MOV.U32 R23, RZ, RZ, -0x1 ;  /* 0xffffffffff177424 */ /* 0x000fe200078e00ff */
[----:B------:R-:W-:-:S13]  /*0af0*/  ISETP.GE.U32.AND.EX P0, PT, R17, UR5, PT, P0 ;  /* 0x0000000511007c0c */ /* 0x000fda000bf06100 */
[----:B------:R-:W-:Y:S05]  /*0b00*/  @P0 BRA `(.L_x_9) ;  /* 0x00000004002c0947 */ /* 0x000fea0003800000 */
[----:B------:R-:W0:Y:S01]  /*0b10*/  LDC.64 R26, c[0x0][0x628] ;  /* 0x00018a00ff1a7b82 */ /* 0x000e220000000a00 */
[----:B------:R-:W-:Y:S02]  /*0b20*/  IMAD.MOV.U32 R10, RZ, RZ, R16 ;  /* 0x000000ffff0a7224 */ /* 0x000fe400078e0010 */
[----:B------:R-:W-:-:S05]  /*0b30*/  IMAD.MOV.U32 R11, RZ, RZ, R17 ;  /* 0x000000ffff0b7224 */ /* 0x000fca00078e0011 */
[----:B------:R-:W1:Y:S08]  /*0b40*/  LDC R8, c[0x0][0x630] ;  /* 0x00018c00ff087b82 */ /* 0x000e700000000800 */
[----:B------:R-:W2:Y:S01]  /*0b50*/  LDC.64 R28, c[0x0][0x620] ;  /* 0x00018800ff1c7b82 */ /* 0x000ea20000000a00 */
[----:B0-----:R-:W-:-:S04]  /*0b60*/  ISETP.NE.U32.AND P0, PT, R26, RZ, PT ;  /* 0x000000ff1a00720c */ /* 0x001fc80003f05070 */
[----:B------:R-:W-:-:S13]  /*0b70*/  ISETP.NE.AND.EX P0, PT, R27, RZ, PT, P0 ;  /* 0x000000ff1b00720c */ /* 0x000fda0003f05300 */
[----:B-12---:R-:W-:Y:S05]  /*0b80*/  @!P0 BRA `(.L_x_10) ;  /* 0x0000000000288947 */ /* 0x006fea0003800000 */
[----:B------:R-:W0:Y:S02]  /*0b90*/  LDC R3, c[0x0][0x634] ;  /* 0x00018d00ff037b82 */ /* 0x000e240000000800 */
[----:B0-----:R-:W-:-:S05]  /*0ba0*/  IADD3 R3, P0, R16, R3, RZ ;  /* 0x0000000310037210 */ /* 0x001fca0007f1e0ff */
[----:B------:R-:W-:-:S04]  /*0bb0*/  IMAD.X R21, RZ, RZ, R17, P0 ;  /* 0x000000ffff157224 */ /* 0x000fc800000e0611 */
[----:B------:R-:W-:-:S04]  /*0bc0*/  IMAD.WIDE.U32 R10, R21, R26, RZ ;  /* 0x0000001a150a7225 */ /* 0x000fc800078e00ff */
[----:B------:R-:W-:-:S04]  /*0bd0*/  IMAD.WIDE.U32 R12, P0, R3, R27, R10 ;  /* 0x0000001b030c7225 */ /* 0x000fc8000780000a */
[----:B------:R-:W-:-:S04]  /*0be0*/  IMAD.WIDE.U32 R10, R3, R26, RZ ;  /* 0x0000001a030a7225 */ /* 0x000fc800078e00ff */
[----:B------:R-:W-:Y:S01]  /*0bf0*/  IMAD.X R15, RZ, RZ, RZ, P0 ;  /* 0x000000ffff0f7224 */ /* 0x000fe200000e06ff */
[----:B------:R-:W-:Y:S01]  /*0c00*/  IADD3 RZ, P0, R11, R12, RZ ;  /* 0x0000000c0bff7210 */ /* 0x000fe20007f1e0ff */
[----:B------:R-:W-:-:S04]  /*0c10*/  IMAD.MOV.U32 R14, RZ, RZ, R13 ;  /* 0x000000ffff0e7224 */ /* 0x000fc800078e000d */
[----:B------:R-:W-:-:S08]  /*0c20*/  IMAD.WIDE.U32.X R10, R21, R27, R14, P0 ;  /* 0x0000001b150a7225 */ /* 0x000fd000000e040e */
.L_x_10:
[----:B------:R-:W0:Y:S01]  /*0c30*/  LDC.64 R32, c[0x0][0x640] ;  /* 0x00019000ff207b82 */ /* 0x000e220000000a00 */
[--C-:B------:R-:W-:Y:S01]  /*0c40*/  SHF.R.U64 R27, R10, R8, R11.reuse ;  /* 0x000000080a1b7219 */ /* 0x100fe2000000120b */
[----:B------:R-:W-:Y:S01]  /*0c50*/  IMAD R31, R9, R24, R4 ;  /* 0x00000018091f7224 */ /* 0x000fe200078e0204 */
[----:B------:R-:W-:Y:S01]  /*0c60*/  SHF.R.U32.HI R3, RZ, R8, R11 ;  /* 0x00000008ff037219 */ /* 0x000fe2000001160b */
[----:B------:R-:W-:Y:S01]  /*0c70*/  IMAD.MOV.U32 R23, RZ, RZ, 0x1 ;  /* 0x00000001ff177424 */ /* 0x000fe200078e00ff */
[----:B------:R-:W-:-:S03]  /*0c80*/  IADD3 R5, P0, RZ, -R27, RZ ;  /* 0x8000001bff057210 */ /* 0x000fc60007f1e0ff */
[----:B------:R-:W1:Y:S02]  /*0c90*/  LDC R12, c[0x0][0x618] ;  /* 0x00018600ff0c7b82 */ /* 0x000e640000000800 */
[----:B------:R-:W-:Y:S02]  /*0ca0*/  IMAD.X R3, RZ, RZ, ~R3, P0 ;  /* 0x000000ffff037224 */ /* 0x000fe400000e0e03 */
[----:B------:R-:W-:-:S04]  /*0cb0*/  IMAD.WIDE.U32 R10, R5, R28, R16 ;  /* 0x0000001c050a7225 */ /* 0x000fc800078e0010 */
[----:B------:R-:W2:Y:S01]  /*0cc0*/  LDC R20, c[0x0][0x608] ;  /* 0x00018200ff147b82 */ /* 0x000ea20000000800 */
[----:B------:R-:W-:Y:S02]  /*0cd0*/  IMAD R8, R3, R28, RZ ;  /* 0x0000001c03087224 */ /* 0x000fe400078e02ff */
[----:B------:R-:W-:Y:S02]  /*0ce0*/  IMAD.MOV.U32 R3, RZ, RZ, -0x1 ;  /* 0xffffffffff037424 */ /* 0x000fe400078e00ff */
[----:B------:R-:W-:-:S03]  /*0cf0*/  IMAD R5, R5, R29, R8 ;  /* 0x0000001d05057224 */ /* 0x000fc600078e0208 */
[----:B------:R-:W3:Y:S01]  /*0d00*/  LDC R30, c[0x0][0x658] ;  /* 0x00019600ff1e7b82 */ /* 0x000ee20000000800 */
[----:B------:R-:W-:Y:S01]  /*0d10*/  IMAD.IADD R5, R11, 0x1, R5 ;  /* 0x000000010b057824 */ /* 0x000fe200078e0205 */
[----:B0-----:R-:W-:-:S04]  /*0d20*/  ISETP.NE.U32.AND P0, PT, R32, RZ, PT ;  /* 0x000000ff2000720c */ /* 0x001fc80003f05070 */
[----:B------:R-:W-:Y:S02]  /*0d30*/  ISETP.NE.AND.EX P0, PT, R33, RZ, PT, P0 ;  /* 0x000000ff2100720c */ /* 0x000fe40003f05300 */
[----:B------:R-:W0:Y:S01]  /*0d40*/  LDC R26, c[0x0][0x600] ;  /* 0x00018000ff1a7b82 */ /* 0x000e220000000800 */
[-CC-:B-1----:R-:W-:Y:S02]  /*0d50*/  SHF.R.U64 R14, R10, R12.reuse, R5.reuse ;  /* 0x0000000c0a0e7219 */ /* 0x182fe40000001205 */
[----:B------:R-:W-:-:S05]  /*0d60*/  SHF.R.U32.HI R5, RZ, R12, R5 ;  /* 0x0000000cff057219 */ /* 0x000fca0000011605 */
[----:B------:R-:W1:Y:S01]  /*0d70*/  LDC R15, c[0x0][0x648] ;  /* 0x00019200ff0f7b82 */ /* 0x000e620000000800 */
[-CC-:B--2---:R-:W-:Y:S02]  /*0d80*/  SHF.R.U64 R29, R14, R20.reuse, R5.reuse ;  /* 0x000000140e1d7219 */ /* 0x184fe40000001205 */
[----:B------:R-:W-:-:S05]  /*0d90*/  SHF.R.U32.HI R5, RZ, R20, R5 ;  /* 0x00000014ff057219 */ /* 0x000fca0000011605 */
[----:B------:R-:W2:Y:S01]  /*0da0*/  LDC R21, c[0x0][0x638] ;  /* 0x00018e00ff157b82 */ /* 0x000ea20000000800 */
[-CC-:B---3--:R-:W-:Y:S02]  /*0db0*/  SHF.R.U64 R20, R29, R30.reuse, R5.reuse ;  /* 0x0000001e1d147219 */ /* 0x188fe40000001205 */
[-C--:B------:R-:W-:Y:S02]  /*0dc0*/  SHF.L.U32 R3, R3, R30.reuse, RZ ;  /* 0x0000001e03037219 */ /* 0x080fe400000006ff */
[----:B------:R-:W-:Y:S01]  /*0dd0*/  SHF.R.U32.HI R5, RZ, R30, R5 ;  /* 0x0000001eff057219 */ /* 0x000fe20000011605 */
[----:B------:R-:W-:Y:S01]  /*0de0*/  IMAD.MOV.U32 R4, RZ, RZ, R20 ;  /* 0x000000ffff047224 */ /* 0x000fe200078e0014 */
[----:B------:R-:W-:Y:S01]  /*0df0*/  LOP3.LUT R12, RZ, R3, RZ, 0x33, !PT ;  /* 0x00000003ff0c7212 */ /* 0x000fe200078e33ff */
[----:B------:R-:W3:Y:S01]  /*0e00*/  LDC R25, c[0x0][0x610] ;  /* 0x00018400ff197b82 */ /* 0x000ee20000000800 */
[----:B------:R-:W-:Y:S05]  /*0e10*/  @!P0 BRA `(.L_x_11) ;  /* 0x0000000000288947 */ /* 0x000fea0003800000 */
[----:B------:R-:W4:Y:S02]  /*0e20*/  LDC R3, c[0x0][0x64c] ;  /* 0x00019300ff037b82 */ /* 0x000f240000000800 */
[----:B----4-:R-:W-:-:S05]  /*0e30*/  IADD3 R3, P0, R20, R3, RZ ;  /* 0x0000000314037210 */ /* 0x010fca0007f1e0ff */
        /* <DEDUP_REMOVED lines=8> */
.L_x_11:
[----:B-1----:R-:W-:Y:S01]  /*0ec0*/  SHF.R.U64 R4, R4, R15, R5 ;  /* 0x0000000f04047219 */ /* 0x002fe20000001205 */
[----:B0-----:R-:W-:Y:S01]  /*0ed0*/  VIADD R5, R26, 0xffffffff ;  /* 0xffffffff1a057836 */ /* 0x001fe20000000000 */
[----:B------:R-:W-:Y:S01]  /*0ee0*/  SHF.L.U32 R3, R23, R30, RZ ;  /* 0x0000001e17037219 */ /* 0x000fe200000006ff */
[----:B------:R-:W-:Y:S01]  /*0ef0*/  IMAD.MOV.U32 R23, RZ, RZ, R27 ;  /* 0x000000ffff177224 */ /* 0x000fe200078e001b */
[----:B------:R-:W-:Y:S01]  /*0f00*/  LOP3.LUT R12, R29, R12, RZ, 0xc0, !PT ;  /* 0x0000000c1d0c7212 */ /* 0x000fe200078ec0ff */
[----:B------:R-:W-:Y:S01]  /*0f10*/  IMAD.MOV R8, RZ, RZ, -R4 ;  /* 0x000000ffff087224 */ /* 0x000fe200078e0a04 */
[----:B------:R-:W-:Y:S02]  /*0f20*/  SEL R6, R6, R31, !P1 ;  /* 0x0000001f06067207 */ /* 0x000fe40004800000 */
[----:B------:R-:W-:Y:S01]  /*0f30*/  LOP3.LUT R5, R14, R5, RZ, 0xc0, !PT ;  /* 0x000000050e057212 */ /* 0x000fe200078ec0ff */
[----:B------:R-:W-:Y:S02]  /*0f40*/  IMAD R9, R3, R4, R12 ;  /* 0x0000000403097224 */ /* 0x000fe400078e020c */
[----:B--2---:R-:W-:-:S02]  /*0f50*/  IMAD R3, R8, R21, R20 ;  /* 0x0000001508037224 */ /* 0x004fc400078e0214 */
[----:B---3--:R-:W-:Y:S02]  /*0f60*/  IMAD R6, R9, R25, R6 ;  /* 0x0000001909067224 */ /* 0x008fe400078e0206 */
[----:B------:R-:W-:Y:S02]  /*0f70*/  IMAD R105, R3, R26, R5 ;  /* 0x0000001a03697224 */ /* 0x000fe400078e0205 */
[----:B------:R-:W-:-:S03]  /*0f80*/  IMAD.MOV.U32 R4, RZ, RZ, 0x1 ;  /* 0x00000001ff047424 */ /* 0x000fc600078e00ff */
[----:B------:R-:W-:Y:S02]  /*0f90*/  SEL R104, R105, R6, !P1 ;  /* 0x0000000669687207 */ /* 0x000fe40004800000 */
[----:B------:R-:W-:Y:S02]  /*0fa0*/  PRMT R3, R4, 0x7610, R3 ;  /* 0x0000761004037816 */ /* 0x000fe40000000003 */
[----:B------:R-:W-:-:S07]  /*0fb0*/  SEL R105, R6, R105, !P1 ;  /* 0x0000006906697207 */ /* 0x000fce0004800000 */
.L_x_9:
[----:B------:R-:W-:-:S08]  /*0fc0*/  NOP ;  /* 0x0000000000007918 */ /* 0x000fd00000000000 */
[----:B------:R-:W0:Y:S02]  /*0fd0*/  USETMAXREG.TRY_ALLOC.CTAPOOL UP0, 0xe8 ;  /* 0x000000e8000079c8 */ /* 0x000e240008000600 */
[----:B0-----:R-:W-:-:S13]  /*0fe0*/  PLOP3.LUT P0, PT, PT, PT, UP0, 0x80, 0x0 ;  /* 0x000000000000781c */ /* 0x001fda0003f0f008 */
[----:B------:R-:W-:Y:S05]  /*0ff0*/  @!P0 BRA `(.L_x_9) ;  /* 0xfffffffc00f08947 */ /* 0x000fea000383ffff */
[----:B------:R-:W-:Y:S01]  /*1000*/  ULDC.64 UR4, c[0x0][0x598] ;  /* 0x0001660000047ab9 */ /* 0x000fe20000000a00 */
[----:B------:R-:W-:Y:S01]  /*1010*/  ULDC.64 UR38, c[0x0][0x208] ;  /* 0x0000820000267ab9 */ /* 0x000fe20000000a00 */
[----:B------:R-:W-:-:S04]  /*1020*/  ISETP.NE.U32.AND P0, PT, RZ, UR4, PT ;  /* 0x00000004ff007c0c */ /* 0x000fc8000bf05070 */
[----:B------:R-:W-:-:S13]  /*1030*/  ISETP.NE.AND.EX P0, PT, RZ, UR5, PT, P0 ;  /* 0x00000005ff007c0c */ /* 0x000fda000bf05300 */
[----:B------:R-:W-:Y:S05]  /*1040*/  @!P0 BRA `(.L_x_12) ;  /* 0x00000000001c8947 */ /* 0x000fea0003800000 */
[----:B------:R-:W0:Y:S02]  /*1050*/  LDC.64 R4, c[0x0][0x598] ;  /* 0x00016600ff047b82 */ /* 0x000e240000000a00 */
[----:B0-----:R-:W2:Y:S02]  /*1060*/  LDG.E.64 R4, desc[UR38][R4.64] ;  /* 0x0000002604047981 */ /* 0x001ea4000c1e1b00 */
[----:B--2---:R-:W-:-:S04]  /*1070*/  ISETP.NE.U32.AND P0, PT, R4, RZ, PT ;  /* 0x000000ff0400720c */ /* 0x004fc80003f05070 */
[----:B------:R-:W-:-:S13]  /*1080*/  ISETP.NE.AND.EX P0, PT, R5, RZ, PT, P0 ;  /* 0x000000ff0500720c */ /* 0x000fda0003f05300 */
[----:B------:R-:W-:Y:S05]  /*1090*/  @!P0 BRA `(.L_x_12) ;  /* 0x0000000000088947 */ /* 0x000fea0003800000 */
[----:B------:R0:W5:Y:S01]  /*10a0*/  LD.E R98, desc[UR38][R4.64] ;  /* 0x0000002604627980 */ /* 0x000162000c101900 */
[----:B------:R-:W-:Y:S05]  /*10b0*/  BRA `(.L_x_13) ;  /* 0x0000000000247947 */ /* 0x000fea0003800000 */
.L_x_12:
[----:B------:R-:W-:Y:S02]  /*10c0*/  ULDC.64 UR4, c[0x0][0x588] ;  /* 0x0001620000047ab9 */ /* 0x000fe40000000a00 */
[----:B------:R-:W-:-:S04]  /*10d0*/  ISETP.NE.U32.AND P0, PT, RZ, UR4, PT ;  /* 0x00000004ff007c0c */ /* 0x000fc8000bf05070 */
[----:B------:R-:W-:-:S13]  /*10e0*/  ISETP.NE.AND.EX P0, PT, RZ, UR5, PT, P0 ;  /* 0x00000005ff007c0c */ /* 0x000fda000bf05300 */
[----:B------:R-:W-:Y:S05]  /*10f0*/  @!P0 BRA `(.L_x_14) ;  /* 0x00000000000c8947 */ /* 0x000fea0003800000 */
[----:B------:R-:W0:Y:S02]  /*1100*/  LDC.64 R98, c[0x0][0x588] ;  /* 0x00016200ff627b82 */ /* 0x000e240000000a00 */
[----:B0-----:R1:W5:Y:S01]  /*1110*/  LDG.E R98, desc[UR38][R98.64] ;  /* 0x0000002662627981 */ /* 0x001362000c1e1900 */
[----:B------:R-:W-:Y:S05]  /*1120*/  BRA `(.L_x_13) ;  /* 0x0000000000087947 */ /* 0x000fea0003800000 */
.L_x_14:
[----:B------:R-:W-:Y:S02]  /*1130*/  ULDC UR4, c[0x0][0x580] ;  /* 0x0001600000047ab9 */ /* 0x000fe40000000800 */
[----:B------:R-:W-:-:S07]  /*1140*/  IMAD.U32 R98, RZ, RZ, UR4 ;  /* 0x00000004ff627e24 */ /* 0x000fce000f8e00ff */
.L_x_13:
[----:B------:R-:W-:Y:S02]  /*1150*/  ULDC.64 UR4, c[0x0][0x5a0] ;  /* 0x0001680000047ab9 */ /* 0x000fe40000000a00 */
[----:B------:R-:W-:-:S04]  /*1160*/  ISETP.NE.U32.AND P0, PT, RZ, UR4, PT ;  /* 0x00000004ff007c0c */ /* 0x000fc8000bf05070 */
[----:B------:R-:W-:-:S13]  /*1170*/  ISETP.NE.AND.EX P0, PT, RZ, UR5, PT, P0 ;  /* 0x00000005ff007c0c */ /* 0x000fda000bf05300 */
[----:B------:R-:W-:Y:S05]  /*1180*/  @!P0 BRA `(.L_x_15) ;  /* 0x00000000001c8947 */ /* 0x000fea0003800000 */
[----:B0-----:R-:W0:Y:S02]  /*1190*/  LDC.64 R4, c[0x0][0x5a0] ;  /* 0x00016800ff047b82 */ /* 0x001e240000000a00 */
[----:B0-----:R-:W2:Y:S02]  /*11a0*/  LDG.E.64 R4, desc[UR38][R4.64] ;  /* 0x0000002604047981 */ /* 0x001ea4000c1e1b00 */
[----:B--2---:R-:W-:-:S04]  /*11b0*/  ISETP.NE.U32.AND P0, PT, R4, RZ, PT ;  /* 0x000000ff0400720c */ /* 0x004fc80003f05070 */
[----:B------:R-:W-:-:S13]  /*11c0*/  ISETP.NE.AND.EX P0, PT, R5, RZ, PT, P0 ;  /* 0x000000ff0500720c */ /* 0x000fda0003f05300 */
[----:B------:R-:W-:Y:S05]  /*11d0*/  @!P0 BRA `(.L_x_15) ;  /* 0x0000000000088947 */ /* 0x000fea0003800000 */
[----:B-1----:R0:W5:Y:S01]  /*11e0*/  LD.E R99, desc[UR38][R4.64] ;  /* 0x0000002604637980 */ /* 0x002162000c101900 */
[----:B------:R-:W-:Y:S05]  /*11f0*/  BRA `(.L_x_16) ;  /* 0x0000000000247947 */ /* 0x000fea0003800000 */
.L_x_15:
[----:B------:R-:W-:Y:S02]  /*1200*/  ULDC.64 UR4, c[0x0][0x590] ;  /* 0x0001640000047ab9 */ /* 0x000fe40000000a00 */
[----:B------:R-:W-:-:S04]  /*1210*/  ISETP.NE.U32.AND P0, PT, RZ, UR4, PT ;  /* 0x00000004ff007c0c */ /* 0x000fc8000bf05070 */
[----:B------:R-:W-:-:S13]  /*1220*/  ISETP.NE.AND.EX P0, PT, RZ, UR5, PT, P0 ;  /* 0x00000005ff007c0c */ /* 0x000fda000bf05300 */
[----:B------:R-:W-:Y:S05]  /*1230*/  @!P0 BRA `(.L_x_17) ;  /* 0x00000000000c8947 */ /* 0x000fea0003800000 */
[----:B0-----:R-:W1:Y:S02]  /*1240*/  LDC.64 R4, c[0x0][0x590] ;  /* 0x00016400ff047b82 */ /* 0x001e640000000a00 */
[----:B-1----:R1:W5:Y:S01]  /*1250*/  LDG.E R99, desc[UR38][R4.64] ;  /* 0x0000002604637981 */ /* 0x002362000c1e1900 */
[----:B------:R-:W-:Y:S05]  /*1260*/  BRA `(.L_x_16) ;  /* 0x0000000000087947 */ /* 0x000fea0003800000 */
.L_x_17:
[----:B------:R-:W-:Y:S02]  /*1270*/  ULDC UR4, c[0x0][0x584] ;  /* 0x0001610000047ab9 */ /* 0x000fe40000000800 */
[----:B-1----:R-:W-:-:S07]  /*1280*/  IMAD.U32 R99, RZ, RZ, UR4 ;  /* 0x00000004ff637e24 */ /* 0x002fce000f8e00ff */
.L_x_16:
[----:B------:R-:W-:-:S13]  /*1290*/  LOP3.LUT P0, RZ, R3, 0xff, RZ, 0xc0, !PT ;  /* 0x000000ff03ff7812 */ /* 0x000fda000780c0ff */
[----:B------:R-:W-:Y:S05]  /*12a0*/  @!P0 EXIT ;  /* 0x000000000000894d */ /* 0x000fea0003800000 */
[----:B------:R-:W-:Y:S01]  /*12b0*/  ULDC.64 UR6, c[0x0][0x288] ;  /* 0x0000a20000067ab9 */ /* 0x000fe20000000a00 */
[----:B------:R-:W-:Y:S01]  /*12c0*/  SHF.R.U32.HI R3, RZ, 0x2, R101 ;  /* 0x00000002ff037819 */ /* 0x000fe20000011665 */
[----:B------:R-:W-:Y:S01]  /*12d0*/  UIADD3 UR4, UR7, 0x1f, URZ ;  /* 0x0000001f07047890 */ /* 0x000fe2000fffe03f */
[----:B------:R-:W-:Y:S01]  /*12e0*/  SHF.R.U32.HI R0, RZ, 0x1, R0 ;  /* 0x00000001ff007819 */ /* 0x000fe20000011600 */
[----:B01----:R-:W-:Y:S01]  /*12f0*/  IMAD.U32 R5, RZ, RZ, UR6 ;  /* 0x00000006ff057e24 */ /* 0x003fe2000f8e00ff */
[----:B------:R-:W-:Y:S01]  /*1300*/  LOP3.LUT R7, R7, 0x1, RZ, 0xc0, !PT ;  /* 0x0000000107077812 */ /* 0x000fe200078ec0ff */
[----:B------:R-:W-:Y:S01]  /*1310*/  USHF.R.S32.HI UR5, URZ, 0x1f, UR4 ;  /* 0x0000001f3f057899 */ /* 0x000fe20008011404 */
[----:B------:R-:W-:Y:S01]  /*1320*/  LOP3.LUT R3, R3, 0x7, RZ, 0xc0, !PT ;  /* 0x0000000703037812 */ /* 0x000fe200078ec0ff */
[----:B------:R-:W-:Y:S01]  /*1330*/  IMAD.MOV.U32 R97, RZ, RZ, RZ ;  /* 0x000000ffff617224 */ /* 0x000fe200078e00ff */
[----:B------:R-:W-:Y:S01]  /*1340*/  LOP3.LUT R0, R0, 0x30, RZ, 0xc0, !PT ;  /* 0x0000003000007812 */ /* 0x000fe200078ec0ff */
[----:B------:R-:W-:Y:S01]  /*1350*/  ULEA.HI UR5, UR5, UR4, URZ, 0x5 ;  /* 0x0000000405057291 */ /* 0x000fe2000f8f283f */
[----:B------:R-:W-:Y:S01]  /*1360*/  IMAD.SHL.U32 R96, R7, 0x40, RZ ;  /* 0x0000004007607824 */ /* 0x000fe200078e00ff */
[C---:B------:R-:W-:Y:S01]  /*1370*/  LOP3.LUT R100, R101.reuse, 0x3, RZ, 0xc0, !PT ;  /* 0x0000000365647812 */ /* 0x040fe200078ec0ff */
[----:B------:R-:W-:Y:S01]  /*1380*/  ULDC UR4, c[0x0][0x284] ;  /* 0x0000a10000047ab9 */ /* 0x000fe20000000800 */
[----:B------:R-:W-:Y:S01]  /*1390*/  USHF.R.S32.HI UR43, URZ, 0x5, UR5 ;  /* 0x000000053f2b7899 */ /* 0x000fe20008011405 */
[-CC-:B------:R-:W-:Y:S01]  /*13a0*/  IADD3 R4, RZ, -R0.reuse, -R3.reuse ;  /* 0x80000000ff047210 */ /* 0x180fe20007ffe803 */
[----:B------:R-:W-:Y:S01]  /*13b0*/  UMOV UR40, URZ ;  /* 0x0000003f00287c82 */ /* 0x000fe20008000000 */
[----:B------:R-:W-:Y:S01]  /*13c0*/  LOP3.LUT R96, R96, 0x40, R3, 0xe2, !PT ;  /* 0x0000004060607812 */ /* 0x000fe200078ee203 */
[----:B------:R-:W-:Y:S01]  /*13d0*/  UISETP.LT.AND UP0, UPT, UR43, 0x1, UPT ;  /* 0x000000012b00788c */ /* 0x000fe2000bf01270 */
[----:B------:R-:W-:Y:S01]  /*13e0*/  LOP3.LUT R102, R101, 0x80, RZ, 0xc0, !PT ;  /* 0x0000008065667812 */ /* 0x000fe200078ec0ff */
[----:B------:R-:W-:Y:S01]  /*13f0*/  IMAD R4, R7, -0x40, R4 ;  /* 0xffffffc007047824 */ /* 0x000fe200078e0204 */
[----:B------:R-:W-:Y:S01]  /*1400*/  LOP3.LUT R96, R96, R0, RZ, 0xfc, !PT ;  /* 0x0000000060607212 */ /* 0x000fe200078efcff */
[----:B------:R-:W-:Y:S01]  /*1410*/  USEL UR44, UR43, 0x1, UP0 ;  /* 0x000000012b2c7887 */ /* 0x000fe20008000000 */
[----:B------:R-:W-:Y:S01]  /*1420*/  IMAD R100, R100, -0x2, R5 ;  /* 0xfffffffe64647824 */ /* 0x000fe200078e0205 */
[----:B------:R-:W-:Y:S01]  /*1430*/  LOP3.LUT R130, R18, 0x1, RZ, 0xfc, !PT ;  /* 0x0000000112827812 */ /* 0x000fe200078efcff */
[----:B------:R-:W-:Y:S01]  /*1440*/  IMAD.SHL.U32 R101, R101, 0x2, RZ ;  /* 0x0000000265657824 */ /* 0x000fe200078e00ff */
[----:B------:R-:W-:Y:S01]  /*1450*/  SHF.R.U32.HI R102, RZ, 0x7, R102 ;  /* 0x00000007ff667819 */ /* 0x000fe20000011666 */
[----:B------:R-:W-:Y:S01]  /*1460*/  VIADD R103, R4, UR4 ;  /* 0x0000000404677c36 */ /* 0x000fe20008000000 */
[----:B------:R-:W-:Y:S01]  /*1470*/  UIADD3 UR44, UR43, -UR44, URZ ;  /* 0x8000002c2b2c7290 */ /* 0x000fe2000fffe03f */
[----:B------:R-:W-:-:S11]  /*1480*/  UMOV UR41, URZ ;  /* 0x0000003f00297c82 */ /* 0x000fd60008000000 */
.L_x_173:
[----:B0-----:R-:W0:Y:S01]  /*1490*/  SHFL.IDX PT, R0, R102, RZ, 0x1f ;  /* 0x00001fff66007589 */ /* 0x001e2200000e0000 */
[----:B-1----:R-:W1:Y:S01]  /*14a0*/  S2UR UR6, SR_CgaCtaId ;  /* 0x00000000000679c3 */ /* 0x002e620000008800 */
[----:B------:R-:W-:Y:S01]  /*14b0*/  UMOV UR45, 0x400 ;  /* 0x00000400002d7882 */ /* 0x000fe20000000000 */
[----:B0-----:R-:W-:Y:S01]  /*14c0*/  R2UR UR4, R0 ;  /* 0x00000000000472ca */ /* 0x001fe200000e0000 */
[----:B-1----:R-:W-:-:S12]  /*14d0*/  ULEA UR45, UR6, UR45, 0x18 ;  /* 0x0000002d062d7291 */ /* 0x002fd8000f8ec03f */
[----:B------:R-:W-:-:S04]  /*14e0*/  ULEA.HI UR5, UR4, UR4, URZ, 0x1 ;  /* 0x0000000404057291 */ /* 0x000fc8000f8f083f */
[----:B------:R-:W-:-:S04]  /*14f0*/  ULOP3.LUT UR5, UR5, 0xffffe, URZ, 0xc0, !UPT ;  /* 0x000ffffe05057892 */ /* 0x000fc8000f8ec03f */
[----:B------:R-:W-:-:S03]  /*1500*/  UIADD3 UR5, UR4, -UR5, URZ ;  /* 0x8000000504057290 */ /* 0x000fc6000fffe03f */
[----:B------:R-:W-:Y:S01]  /*1510*/  ULDC UR4, c[0x0][0x28c] ;  /* 0x0000a30000047ab9 */ /* 0x000fe20000000800 */
[----:B------:R-:W-:Y:S01]  /*1520*/  ULEA UR5, UR5, UR45, 0xc ;  /* 0x0000002d05057291 */ /* 0x000fe2000f8e603f */
[----:B------:R-:W-:-:S03]  /*1530*/  ISETP.LT.AND P0, PT, RZ, UR4, PT ;  /* 0x00000004ff007c0c */ /* 0x000fc6000bf01270 */
[----:B------:R-:W-:-:S04]  /*1540*/  UIADD3 UR5, UR5, 0x180, URZ ;  /* 0x0000018005057890 */ /* 0x000fc8000fffe03f */
[----:B------:R-:W-:-:S04]  /*1550*/  USHF.R.U32.HI UR5, URZ, 0x4, UR5 ;  /* 0x000000043f057899 */ /* 0x000fc80008011605 */
[----:B------:R-:W-:-:S04]  /*1560*/  ULOP3.LUT UR5, UR5, 0x3fff, URZ, 0xc0, !UPT ;  /* 0x00003fff05057892 */ /* 0x000fc8000f8ec03f */
[----:B------:R-:W-:Y:S01]  /*1570*/  ULOP3.LUT UR46, UR5, 0x10000, URZ, 0xfc, !UPT ;  /* 0x00010000052e7892 */ /* 0x000fe2000f8efc3f */
[----:B--23-5:R-:W-:Y:S11]  /*1580*/  @P0 BRA `(.L_x_18) ;  /* 0x0000000000400947 */ /* 0x02cff60003800000 */
[----:B------:R-:W-:Y:S01]  /*1590*/  MOV R0, 0x0 ;  /* 0x0000000000007802 */ /* 0x000fe20000000f00 */
[----:B------:R-:W-:Y:S01]  /*15a0*/  ULDC.64 UR4, c[0x4][0x68] ;  /* 0x01001a0000047ab9 */ /* 0x000fe20000000a00 */
[----:B------:R-:W-:Y:S01]  /*15b0*/  ULDC.64 UR6, c[0x4][0x8] ;  /* 0x0100020000067ab9 */ /* 0x000fe20000000a00 */
[----:B------:R-:W-:Y:S01]  /*15c0*/  IMAD.U32 R4, RZ, RZ, UR4 ;  /* 0x00000004ff047e24 */ /* 0x000fe2000f8e00ff */
[----:B------:R0:W1:Y:S01]  /*15d0*/  LDC.64 R14, c[0x4][R0] ;  /* 0x01000000000e7b82 */ /* 0x0000620000000a00 */
[----:B------:R-:W-:Y:S01]  /*15e0*/  IMAD.U32 R5, RZ, RZ, UR5 ;  /* 0x00000005ff057e24 */ /* 0x000fe2000f8e00ff */
[----:B------:R-:W-:Y:S01]  /*15f0*/  ULDC.64 UR4, c[0x4][0x70] ;  /* 0x01001c0000047ab9 */ /* 0x000fe20000000a00 */
[----:B------:R-:W-:Y:S02]  /*1600*/  IMAD.U32 R10, RZ, RZ, UR6 ;  /* 0x00000006ff0a7e24 */ /* 0x000fe4000f8e00ff */
[----:B------:R-:W-:Y:S02]  /*1610*/  IMAD.U32 R6, RZ, RZ, UR4 ;  /* 0x00000004ff067e24 */ /* 0x000fe4000f8e00ff */
[----:B------:R-:W-:-:S02]  /*1620*/  IMAD.U32 R7, RZ, RZ, UR5 ;  /* 0x00000005ff077e24 */ /* 0x000fc4000f8e00ff */
[----:B------:R-:W-:Y:S02]  /*1630*/  IMAD.U32 R11, RZ, RZ, UR7 ;  /* 0x00000007ff0b7e24 */ /* 0x000fe4000f8e00ff */
[----:B------:R-:W-:Y:S02]  /*1640*/  IMAD.MOV.U32 R8, RZ, RZ, 0x1e1 ;  /* 0x000001e1ff087424 */ /* 0x000fe400078e00ff */
[----:B------:R-:W-:Y:S02]  /*1650*/  IMAD.MOV.U32 R12, RZ, RZ, 0x1 ;  /* 0x00000001ff0c7424 */ /* 0x000fe400078e00ff */
[----:B0-----:R-:W-:-:S07]  /*1660*/  IMAD.MOV.U32 R13, RZ, RZ, RZ ;  /* 0x000000ffff0d7224 */ /* 0x001fce00078e00ff */
[----:B------:R-:W-:-:S07]  /*1670*/  LEPC R20, `(.L_x_18) ;  /* 0x000000001014794e */ /* 0x000fce0000000000 */
[----:B-1---5:R-:W-:Y:S05]  /*1680*/  CALL.ABS.NOINC R14 ;  /* 0x000000000e007343 */ /* 0x022fea0003c00000 */
.L_x_18:
[----:B------:R-:W-:-:S13]  /*1690*/  ISETP.NE.AND P0, PT, R130, 0x3, PT ;  /* 0x000000038200780c */ /* 0x000fda0003f05270 */
[----:B------:R-:W-:Y:S05]  /*16a0*/  @!P0 BRA `(.L_x_19) ;  /* 0x0000000000048947 */ /* 0x000fea0003800000 */
[----:B------:R-:W-:Y:S01]  /*16b0*/  BPT.TRAP 0x1 ;  /* 0x000000040000795c */ /* 0x000fe20000300000 */
.L_x_19:
[----:B------:R-:W-:Y:S02]  /*16c0*/  IMAD.U32 R3, RZ, RZ, UR41 ;  /* 0x00000029ff037e24 */ /* 0x000fe4000f8e00ff */
[----:B------:R-:W-:-:S03]  /*16d0*/  IMAD.U32 R0, RZ, RZ, UR40 ;  /* 0x00000028ff007e24 */ /* 0x000fc6000f8e00ff */
[----:B------:R-:W-:Y:S02]  /*16e0*/  LEA R3, R3, UR45, 0x3 ;  /* 0x0000002d03037c11 */ /* 0x000fe4000f8e18ff */
[----:B------:R-:W-:-:S04]  /*16f0*/  SHF.L.U32 R0, R0, 0x1f, RZ ;  /* 0x0000001f00007819 */ /* 0x000fc800000006ff */
[----:B------:R0:W1:Y:S01]  /*1700*/  SYNCS.PHASECHK.TRANS64.TRYWAIT P1, [R3+URZ], R0 ;  /* 0x00000000030075a7 */ /* 0x000062000802017f */
[----:B------:R-:W-:Y:S05]  /*1710*/  @!P0 BRA `(.L_x_20) ;  /* 0x0000000000048947 */ /* 0x000fea0003800000 */
[----:B------:R-:W-:Y:S01]  /*1720*/  BPT.TRAP 0x1 ;  /* 0x000000040000795c */ /* 0x000fe20000300000 */
.L_x_20:
[----:B------:R-:W-:-:S05]  /*1730*/  IMAD.U32 R4, RZ, RZ, UR44 ;  /* 0x0000002cff047e24 */ /* 0x000fca000f8e00ff */
[----:B------:R-:W-:Y:S01]  /*1740*/  ISETP.GE.AND P2, PT, R4, 0x1, PT ;  /* 0x000000010400780c */ /* 0x000fe20003f46270 */
[----:B-1----:R-:W-:-:S12]  /*1750*/  @P1 BRA `(.L_x_21) ;  /* 0x0000000000081947 */ /* 0x002fd80003800000 */
[----:B------:R-:W1:Y:S02]  /*1760*/  SYNCS.PHASECHK.TRANS64.TRYWAIT P1, [R3+URZ], R0 ;  /* 0x00000000030075a7 */ /* 0x000e64000802017f */
[----:B-1----:R-:W-:Y:S05]  /*1770*/  @!P1 BRA `(.L_x_22) ;  /* 0x0000008000309947 */ /* 0x002fea0003800000 */
.L_x_21:
[----:B------:R-:W-:Y:S05]  /*1780*/  WARPSYNC.ALL ;  /* 0x0000000000007948 */ /* 0x000fea0003800000 */
[----:B------:R-:W-:Y:S01]  /*1790*/  UIADD3 UR4, UR45, 0x30180, URZ ;  /* 0x000301802d047890 */ /* 0x000fe2000fffe03f */
[----:B------:R-:W-:Y:S01]  /*17a0*/  WARPGROUP.ARRIVE ;  /* 0x00000000000079c5 */ /* 0x000fe20000000000 */
[----:B------:R-:W-:Y:S02]  /*17b0*/  UIMAD UR16, UR41, 0x600, UR46 ;  /* 0x00000600291078a4 */ /* 0x000fe4000f8e022e */
[----:B------:R-:W-:Y:S01]  /*17c0*/  USHF.R.U32.HI UR4, URZ, 0x4, UR4 ;  /* 0x000000043f047899 */ /* 0x000fe20008011604 */
[----:B------:R-:W-:Y:S01]  /*17d0*/  UMOV UR5, 0x80000020 ;  /* 0x8000002000057882 */ /* 0x000fe20000000000 */
[----:B------:R-:W-:-:S02]  /*17e0*/  UMOV UR7, 0x80000020 ;  /* 0x8000002000077882 */ /* 0x000fc40000000000 */
[----:B------:R-:W-:Y:S01]  /*17f0*/  ULOP3.LUT UR4, UR4, 0x3fff, URZ, 0xc0, !UPT ;  /* 0x00003fff04047892 */ /* 0x000fe2000f8ec03f */
[----:B------:R-:W-:Y:S01]  /*1800*/  UMOV UR13, UR5 ;  /* 0x00000005000d7c82 */ /* 0x000fe20008000000 */
[----:B------:R-:W-:Y:S02]  /*1810*/  UMOV UR15, 0x80000020 ;  /* 0x80000020000f7882 */ /* 0x000fe40000000000 */
[----:B------:R-:W-:Y:S01]  /*1820*/  ULOP3.LUT UR20, UR4, 0x10000, URZ, 0xfc, !UPT ;  /* 0x0001000004147892 */ /* 0x000fe2000f8efc3f */
[----:B------:R-:W-:Y:S02]  /*1830*/  UMOV UR9, UR5 ;  /* 0x0000000500097c82 */ /* 0x000fe40008000000 */
[----:B------:R-:W-:Y:S01]  /*1840*/  UMOV UR4, UR16 ;  /* 0x0000001000047c82 */ /* 0x000fe20008000000 */
[----:B------:R-:W-:Y:S01]  /*1850*/  UIMAD UR17, UR41, 0xc0, UR20 ;  /* 0x000000c0291178a4 */ /* 0x000fe2000f8e0214 */
[----:B------:R-:W-:Y:S01]  /*1860*/  UMOV UR12, UR4 ;  /* 0x00000004000c7c82 */ /* 0x000fe20008000000 */
[----:B------:R-:W-:-:S02]  /*1870*/  UMOV UR8, UR4 ;  /* 0x0000000400087c82 */ /* 0x000fc40008000000 */
[----:B------:R-:W-:Y:S02]  /*1880*/  UIADD3 UR14, UR17, 0x40, URZ ;  /* 0x00000040110e7890 */ /* 0x000fe4000fffe03f */
[----:B------:R-:W-:Y:S02]  /*1890*/  UIADD3 UR10, UR17, 0x80, URZ ;  /* 0x00000080110a7890 */ /* 0x000fe4000fffe03f */
[----:B------:R-:W-:Y:S01]  /*18a0*/  UMOV UR6, UR17 ;  /* 0x0000001100067c82 */ /* 0x000fe20008000000 */
[----:B------:R-:W-:Y:S01]  /*18b0*/  UMOV UR11, 0x80000020 ;  /* 0x80000020000b7882 */ /* 0x000fe20000000000 */
[----:B------:R-:W-:Y:S01]  /*18c0*/  HGMMA.64x16x16.F32.BF16 R88, gdesc[UR4], RZ, !UPT, gsb0 ;  /* 0x00200000045879f0 */ /* 0x000fe2000c0018ff */
[----:B------:R-:W-:Y:S02]  /*18d0*/  UIADD3 UR18, UR16, 0x200, URZ ;  /* 0x0000020010127890 */ /* 0x000fe4000fffe03f */
[----:B------:R-:W-:Y:S02]  /*18e0*/  WARPGROUP.DEPBAR.LE gsb0, 0x0 ;  /* 0x00008000000079c5 */ /* 0x000fe40000010000 */
[----:B------:R-:W-:-:S06]  /*18f0*/  WARPGROUP.ARRIVE ;  /* 0x00000000000079c5 */ /* 0x000fcc0000000000 */
[----:B------:R-:W-:Y:S03]  /*1900*/  HGMMA.64x16x16.F32.BF16 R64, gdesc[UR12], RZ, !UPT, gsb0 ;  /* 0x002000000c4079f0 */ /* 0x000fe6000c0018ff */
[----:B------:R-:W-:Y:S02]  /*1910*/  WARPGROUP.DEPBAR.LE gsb0, 0x0 ;  /* 0x00008000000079c5 */ /* 0x000fe40000010000 */
[----:B------:R-:W-:-:S06]  /*1920*/  WARPGROUP.ARRIVE ;  /* 0x00000000000079c5 */ /* 0x000fcc0000000000 */
[----:B------:R-:W-:Y:S01]  /*1930*/  HGMMA.64x16x16.F32.BF16 R40, gdesc[UR8], RZ, !UPT, gsb0 ;  /* 0x00200000082879f0 */ /* 0x000fe2000c0018ff */
[----:B------:R-:W-:Y:S01]  /*1940*/  UMOV UR8, UR18 ;  /* 0x0000001200087c82 */ /* 0x000fe20008000000 */
[----:B------:R-:W-:Y:S01]  /*1950*/  UMOV UR9, 0x80000020 ;  /* 0x8000002000097882 */ /* 0x000fe20000000000 */
[----:B------:R-:W-:Y:S01]  /*1960*/  UMOV UR12, UR8 ;  /* 0x00000008000c7c82 */ /* 0x000fe20008000000 */
[----:B------:R-:W-:Y:S01]  /*1970*/  UMOV UR13, UR9 ;  /* 0x00000009000d7c82 */ /* 0x000fe20008000000 */
[----:B------:R-:W-:Y:S01]  /*1980*/  UMOV UR4, UR8 ;  /* 0x0000000800047c82 */ /* 0x000fe20008000000 */
[----:B------:R-:W-:Y:S01]  /*1990*/  UMOV UR5, UR9 ;  /* 0x0000000900057c82 */ /* 0x000fe20008000000 */
[----:B------:R-:W-:Y:S01]  /*19a0*/  UIADD3 UR18, UR16, 0x400, URZ ;  /* 0x0000040010127890 */ /* 0x000fe2000fffe03f */
[----:B------:R-:W-:Y:S02]  /*19b0*/  WARPGROUP.DEPBAR.LE gsb0, 0x0 ;  /* 0x00008000000079c5 */ /* 0x000fe40000010000 */
[----:B------:R-:W-:-:S06]  /*19c0*/  WARPGROUP.ARRIVE ;  /* 0x00000000000079c5 */ /* 0x000fcc0000000000 */
[----:B------:R-:W-:Y:S03]  /*19d0*/  HGMMA.64x16x16.F32.BF16 R32, gdesc[UR8], RZ, !UPT, gsb0 ;  /* 0x00200000082079f0 */ /* 0x000fe6000c0018ff */
        /* <DEDUP_REMOVED lines=10> */
[----:B------:R-:W-:Y:S02]  /*1a80*/  WARPGROUP.DEPBAR.LE gsb0, 0x0 ;  /* 0x00008000000079c5 */ /* 0x000fe40000010000 */
[----:B------:R-:W-:-:S06]  /*1a90*/  WARPGROUP.ARRIVE ;  /* 0x00000000000079c5 */ /* 0x000fcc0000000000 */
[----:B------:R-:W-:Y:S01]  /*1aa0*/  HGMMA.64x16x16.F32.BF16 R72, gdesc[UR4], RZ, !UPT, gsb0 ;  /* 0x00200000044879f0 */ /* 0x000fe2000c0018ff */
[----:B------:R-:W-:Y:S01]  /*1ab0*/  UMOV UR6, UR10 ;  /* 0x0000000a00067c82 */ /* 0x000fe20008000000 */
[----:B------:R-:W-:Y:S01]  /*1ac0*/  UMOV UR7, UR11 ;  /* 0x0000000b00077c82 */ /* 0x000fe20008000000 */
[----:B------:R-:W-:Y:S01]  /*1ad0*/  UIADD3 UR10, UR17, 0x42, URZ ;  /* 0x00000042110a7890 */ /* 0x000fe2000fffe03f */
[----:B------:R-:W-:Y:S01]  /*1ae0*/  UMOV UR11, 0x80000020 ;  /* 0x80000020000b7882 */ /* 0x000fe20000000000 */
[----:B------:R-:W-:Y:S02]  /*1af0*/  WARPGROUP.DEPBAR.LE gsb0, 0x0 ;  /* 0x00008000000079c5 */ /* 0x000fe40000010000 */
[----:B------:R-:W-:-:S06]  /*1b00*/  WARPGROUP.ARRIVE ;  /* 0x00000000000079c5 */ /* 0x000fcc0000000000 */
[----:B------:R-:W-:Y:S01]  /*1b10*/  HGMMA.64x16x16.F32.BF16 R48, gdesc[UR12], RZ, !UPT, gsb0 ;  /* 0x002000000c3079f0 */ /* 0x000fe2000c0018ff */
[----:B------:R-:W-:Y:S01]  /*1b20*/  UIADD3 UR14, UR17, 0x82, URZ ;  /* 0x00000082110e7890 */ /* 0x000fe2000fffe03f */
[----:B------:R-:W-:Y:S01]  /*1b30*/  UMOV UR15, 0x80000020 ;  /* 0x80000020000f7882 */ /* 0x000fe20000000000 */
[----:B------:R-:W-:Y:S02]  /*1b40*/  WARPGROUP.DEPBAR.LE gsb0, 0x0 ;  /* 0x00008000000079c5 */ /* 0x000fe40000010000 */
[----:B------:R-:W-:-:S06]  /*1b50*/  WARPGROUP.ARRIVE ;  /* 0x00000000000079c5 */ /* 0x000fcc0000000000 */
[----:B------:R-:W-:Y:S01]  /*1b60*/  HGMMA.64x16x16.F32.BF16 R24, gdesc[UR4], RZ, !UPT, gsb0 ;  /* 0x00200000041879f0 */ /* 0x000fe2000c0018ff */
[----:B------:R-:W-:Y:S02]  /*1b70*/  UIADD3 UR4, UR16, 0x2, URZ ;  /* 0x0000000210047890 */ /* 0x000fe4000fffe03f */
[----:B------:R-:W-:Y:S01]  /*1b80*/  UIADD3 UR6, UR17, 0x2, URZ ;  /* 0x0000000211067890 */ /* 0x000fe2000fffe03f */
[----:B------:R-:W-:Y:S01]  /*1b90*/  UMOV UR5, 0x80000020 ;  /* 0x8000002000057882 */ /* 0x000fe20000000000 */
[----:B------:R-:W-:Y:S01]  /*1ba0*/  UMOV UR7, 0x80000020 ;  /* 0x8000002000077882 */ /* 0x000fe20000000000 */
[----:B------:R-:W-:Y:S02]  /*1bb0*/  UMOV UR9, UR5 ;  /* 0x0000000500097c82 */ /* 0x000fe40008000000 */
[----:B------:R-:W-:Y:S01]  /*1bc0*/  UMOV UR8, UR4 ;  /* 0x0000000400087c82 */ /* 0x000fe20008000000 */
[----:B------:R-:W-:Y:S01]  /*1bd0*/  UMOV UR12, UR4 ;  /* 0x00000004000c7c82 */ /* 0x000fe20008000000 */
[----:B------:R-:W-:Y:S01]  /*1be0*/  UMOV UR13, UR5 ;  /* 0x00000005000d7c82 */ /* 0x000fe20008000000 */
[----:B------:R-:W-:-:S02]  /*1bf0*/  UIADD3 UR17, UR16, 0x202, URZ ;  /* 0x0000020210117890 */ /* 0x000fc4000fffe03f */
[----:B------:R-:W-:Y:S01]  /*1c00*/  UIADD3 UR16, UR16, 0x402, URZ ;  /* 0x0000040210107890 */ /* 0x000fe2000fffe03f */
[----:B------:R-:W-:Y:S02]  /*1c10*/  WARPGROUP.DEPBAR.LE gsb0, 0x0 ;  /* 0x00008000000079c5 */ /* 0x000fe40000010000 */
[----:B------:R-:W-:-:S06]  /*1c20*/  WARPGROUP.ARRIVE ;  /* 0x00000000000079c5 */ /* 0x000fcc0000000000 */
[----:B------:R-:W-:Y:S03]  /*1c30*/  HGMMA.64x16x16.F32.BF16 R88, gdesc[UR4], R88, gsb0 ;  /* 0x00200000045879f0 */ /* 0x000fe60008001858 */
[----:B------:R-:W-:Y:S02]  /*1c40*/  WARPGROUP.DEPBAR.LE gsb0, 0x0 ;  /* 0x00008000000079c5 */ /* 0x000fe40000010000 */
[----:B------:R-:W-:-:S06]  /*1c50*/  WARPGROUP.ARRIVE ;  /* 0x00000000000079c5 */ /* 0x000fcc0000000000 */
[----:B------:R-:W-:Y:S03]  /*1c60*/  HGMMA.64x16x16.F32.BF16 R64, gdesc[UR8], R64, gsb0 ;  /* 0x00200000084079f0 */ /* 0x000fe60008001840 */
[----:B------:R-:W-:Y:S02]  /*1c70*/  WARPGROUP.DEPBAR.LE gsb0, 0x0 ;  /* 0x00008000000079c5 */ /* 0x000fe40000010000 */
[----:B------:R-:W-:-:S06]  /*1c80*/  WARPGROUP.ARRIVE ;  /* 0x00000000000079c5 */ /* 0x000fcc0000000000 */
[----:B------:R-:W-:Y:S01]  /*1c90*/  HGMMA.64x16x16.F32.BF16 R40, gdesc[UR12], R40, gsb0 ;  /* 0x002000000c2879f0 */ /* 0x000fe20008001828 */
[----:B------:R-:W-:Y:S01]  /*1ca0*/  UMOV UR12, UR17 ;  /* 0x00000011000c7c82 */ /* 0x000fe20008000000 */
[----:B------:R-:W-:Y:S01]  /*1cb0*/  UMOV UR13, 0x80000020 ;  /* 0x80000020000d7882 */ /* 0x000fe20000000000 */
[----:B------:R-:W-:Y:S01]  /*1cc0*/  UMOV UR8, UR12 ;  /* 0x0000000c00087c82 */ /* 0x000fe20008000000 */
[----:B------:R-:W-:Y:S01]  /*1cd0*/  UMOV UR9, UR13 ;  /* 0x0000000d00097c82 */ /* 0x000fe20008000000 */
[----:B------:R-:W-:Y:S01]  /*1ce0*/  UMOV UR4, UR12 ;  /* 0x0000000c00047c82 */ /* 0x000fe20008000000 */
[----:B------:R-:W-:Y:S01]  /*1cf0*/  UMOV UR5, UR13 ;  /* 0x0000000d00057c82 */ /* 0x000fe20008000000 */
        /* <DEDUP_REMOVED lines=13> */
[----:B------:R-:W-:Y:S02]  /*1dd0*/  WARPGROUP.DEPBAR.LE gsb0, 0x0 ;  /* 0x00008000000079c5 */ /* 0x000fe40000010000 */
[----:B------:R-:W-:-:S06]  /*1de0*/  WARPGROUP.ARRIVE ;  /* 0x00000000000079c5 */ /* 0x000fcc0000000000 */
[----:B------:R-:W-:Y:S01]  /*1df0*/  HGMMA.64x16x16.F32.BF16 R72, gdesc[UR4], R72, gsb0 ;  /* 0x00200000044879f0 */ /* 0x000fe20008001848 */
        /* <DEDUP_REMOVED lines=9> */
[----:B------:R-:W-:Y:S05]  /*1e90*/  @!P2 BRA `(.L_x_23) ;  /* 0x000000080050a947 */ /* 0x000fea0003800000 */
[----:B------:R-:W-:Y:S01]  /*1ea0*/  UIADD3 UR21, UR41, 0x1, URZ ;  /* 0x0000000129157890 */ /* 0x000fe2000fffe03f */
[----:B01----:R-:W-:Y:S02]  /*1eb0*/  IMAD.U32 R0, RZ, RZ, UR44 ;  /* 0x0000002cff007e24 */ /* 0x003fe4000f8e00ff */
[----:B------:R-:W-:Y:S01]  /*1ec0*/  IMAD.U32 R3, RZ, RZ, UR41 ;  /* 0x00000029ff037e24 */ /* 0x000fe2000f8e00ff */
[----:B------:R-:W-:-:S04]  /*1ed0*/  UISETP.NE.AND UP0, UPT, UR21, 0x8, UPT ;  /* 0x000000081500788c */ /* 0x000fc8000bf05270 */
[----:B------:R-:W-:Y:S02]  /*1ee0*/  USEL UR4, URZ, 0x1, UP0 ;  /* 0x000000013f047887 */ /* 0x000fe40008000000 */
[----:B------:R-:W-:Y:S02]  /*1ef0*/  USEL UR21, UR21, URZ, UP0 ;  /* 0x0000003f15157287 */ /* 0x000fe40008000000 */
[----:B------:R-:W-:-:S06]  /*1f00*/  ULOP3.LUT UR4, UR40, UR4, URZ, 0x3c, !UPT ;  /* 0x0000000428047292 */ /* 0x000fcc000f8e3c3f */
[----:B------:R-:W-:-:S07]  /*1f10*/  IMAD.U32 R6, RZ, RZ, UR4 ;  /* 0x00000004ff067e24 */ /* 0x000fce000f8e00ff */
.L_x_30:
[----:B------:R-:W-:Y:S05]  /*1f20*/  @!P0 BRA `(.L_x_24) ;  /* 0x0000000000048947 */ /* 0x000fea0003800000 */
[----:B------:R-:W-:Y:S01]  /*1f30*/  BPT.TRAP 0x1 ;  /* 0x000000040000795c */ /* 0x000fe20000300000 */
.L_x_24:
[----:B------:R-:W-:Y:S01]  /*1f40*/  ULEA UR4, UR21, UR45, 0x3 ;  /* 0x0000002d15047291 */ /* 0x000fe2000f8e183f */
[----:B------:R-:W-:-:S08]  /*1f50*/  SHF.L.U32 R4, R6, 0x1f, RZ ;  /* 0x0000001f06047819 */ /* 0x000fd000000006ff */
[----:B------:R0:W1:Y:S01]  /*1f60*/  SYNCS.PHASECHK.TRANS64.TRYWAIT P1, [UR4], R4 ;  /* 0x00000004ff0075a7 */ /* 0x0000620008020144 */
[----:B------:R-:W-:Y:S05]  /*1f70*/  @!P0 BRA `(.L_x_25) ;  /* 0x0000000000048947 */ /* 0x000fea0003800000 */
[----:B------:R-:W-:Y:S01]  /*1f80*/  BPT.TRAP 0x1 ;  /* 0x000000040000795c */ /* 0x000fe20000300000 */
.L_x_25:
[----:B-1----:R-:W-:Y:S05]  /*1f90*/  @P1 BRA `(.L_x_26) ;  /* 0x0000000000081947 */ /* 0x002fea0003800000 */
[----:B------:R-:W1:Y:S02]  /*1fa0*/  SYNCS.PHASECHK.TRANS64.TRYWAIT P1, [UR4], R4 ;  /* 0x00000004ff0075a7 */ /* 0x000e640008020144 */
[----:B-1----:R-:W-:Y:S05]  /*1fb0*/  @!P1 BRA `(.L_x_27) ;  /* 0x0000007800349947 */ /* 0x002fea0003800000 */
.L_x_26:
[----:B------:R-:W-:Y:S01]  /*1fc0*/  UIMAD UR16, UR21, 0x600, UR46 ;  /* 0x00000600151078a4 */ /* 0x000fe2000f8e022e */
[----:B------:R-:W-:Y:S01]  /*1fd0*/  WARPGROUP.ARRIVE ;  /* 0x00000000000079c5 */ /* 0x000fe20000000000 */
[----:B------:R-:W-:Y:S01]  /*1fe0*/  UIMAD UR18, UR21, 0xc0, UR20 ;  /* 0x000000c0151278a4 */ /* 0x000fe2000f8e0214 */
[----:B------:R-:W-:Y:S01]  /*1ff0*/  UMOV UR17, 0x80000020 ;  /* 0x8000002000117882 */ /* 0x000fe20000000000 */
[----:B------:R-:W-:Y:S02]  /*2000*/  UMOV UR19, 0x80000020 ;  /* 0x8000002000137882 */ /* 0x000fe40000000000 */
[----:B------:R-:W-:Y:S01]  /*2010*/  UIADD3 UR10, UR18, 0x40, URZ ;  /* 0x00000040120a7890 */ /* 0x000fe2000fffe03f */
[----:B------:R-:W-:Y:S01]  /*2020*/  UMOV UR8, UR16 ;  /* 0x0000001000087c82 */ /* 0x000fe20008000000 */
[----:B------:R-:W-:Y:S01]  /*2030*/  UMOV UR9, UR17 ;  /* 0x0000001100097c82 */ /* 0x000fe20008000000 */
[----:B------:R-:W-:Y:S02]  /*2040*/  UMOV UR11, 0x80000020 ;  /* 0x80000020000b7882 */ /* 0x000fe40000000000 */
[----:B------:R-:W-:Y:S01]  /*2050*/  HGMMA.64x16x16.F32.BF16 R88, gdesc[UR16], R88, gsb0 ;  /* 0x00200000105879f0 */ /* 0x000fe20008001858 */
[----:B------:R-:W-:Y:S01]  /*2060*/  UIADD3 UR14, UR18, 0x80, URZ ;  /* 0x00000080120e7890 */ /* 0x000fe2000fffe03f */
[----:B------:R-:W-:Y:S01]  /*2070*/  UMOV UR12, UR16 ;  /* 0x00000010000c7c82 */ /* 0x000fe20008000000 */
[----:B------:R-:W-:Y:S01]  /*2080*/  UMOV UR13, UR17 ;  /* 0x00000011000d7c82 */ /* 0x000fe20008000000 */
[----:B------:R-:W-:Y:S01]  /*2090*/  UMOV UR15, 0x80000020 ;  /* 0x80000020000f7882 */ /* 0x000fe20000000000 */
[----:B------:R-:W-:-:S03]  /*20a0*/  UIADD3 UR4, UR16, 0x200, URZ ;  /* 0x0000020010047890 */ /* 0x000fc6000fffe03f */
[----:B------:R-:W-:Y:S01]  /*20b0*/  UMOV UR6, UR14 ;  /* 0x0000000e00067c82 */ /* 0x000fe20008000000 */
[----:B------:R-:W-:Y:S01]  /*20c0*/  UMOV UR7, UR15 ;  /* 0x0000000f00077c82 */ /* 0x000fe20008000000 */
[----:B------:R-:W-:Y:S01]  /*20d0*/  UMOV UR5, 0x80000020 ;  /* 0x8000002000057882 */ /* 0x000fe20000000000 */
[----:B------:R-:W-:Y:S01]  /*20e0*/  UIADD3 UR17, UR16, 0x202, URZ ;  /* 0x0000020210117890 */ /* 0x000fe2000fffe03f */
[----:B------:R-:W-:Y:S02]  /*20f0*/  WARPGROUP.DEPBAR.LE gsb0, 0x0 ;  /* 0x00008000000079c5 */ /* 0x000fe40000010000 */
[----:B------:R-:W-:-:S06]  /*2100*/  WARPGROUP.ARRIVE ;  /* 0x00000000000079c5 */ /* 0x000fcc0000000000 */
[----:B------:R-:W-:Y:S01]  /*2110*/  HGMMA.64x16x16.F32.BF16 R64, gdesc[UR8], R64, gsb0 ;  /* 0x00200000084079f0 */ /* 0x000fe20008001840 */
[----:B------:R-:W-:Y:S02]  /*2120*/  UIADD3 UR8, UR16, 0x400, URZ ;  /* 0x0000040010087890 */ /* 0x000fe4000fffe03f */
[----:B------:R-:W-:Y:S02]  /*2130*/  WARPGROUP.DEPBAR.LE gsb0, 0x0 ;  /* 0x00008000000079c5 */ /* 0x000fe40000010000 */
[----:B------:R-:W-:-:S06]  /*2140*/  WARPGROUP.ARRIVE ;  /* 0x00000000000079c5 */ /* 0x000fcc0000000000 */
[----:B------:R-:W-:Y:S03]  /*2150*/  HGMMA.64x16x16.F32.BF16 R40, gdesc[UR12], R40, gsb0 ;  /* 0x002000000c2879f0 */ /* 0x000fe60008001828 */
[----:B------:R-:W-:Y:S02]  /*2160*/  WARPGROUP.DEPBAR.LE gsb0, 0x0 ;  /* 0x00008000000079c5 */ /* 0x000fe40000010000 */
[----:B------:R-:W-:-:S06]  /*2170*/  WARPGROUP.ARRIVE ;  /* 0x00000000000079c5 */ /* 0x000fcc0000000000 */
[----:B------:R-:W-:Y:S01]  /*2180*/  HGMMA.64x16x16.F32.BF16 R32, gdesc[UR4], R32, gsb0 ;  /* 0x00200000042079f0 */ /* 0x000fe20008001820 */
        /* <DEDUP_REMOVED lines=21> */
[----:B------:R-:W-:Y:S01]  /*22e0*/  UIADD3 UR14, UR18, 0x42, URZ ;  /* 0x00000042120e7890 */ /* 0x000fe2000fffe03f */
[----:B------:R-:W-:Y:S01]  /*22f0*/  UMOV UR15, 0x80000020 ;  /* 0x80000020000f7882 */ /* 0x000fe20000000000 */
[----:B------:R-:W-:Y:S02]  /*2300*/  WARPGROUP.DEPBAR.LE gsb0, 0x0 ;  /* 0x00008000000079c5 */ /* 0x000fe40000010000 */
[----:B------:R-:W-:-:S06]  /*2310*/  WARPGROUP.ARRIVE ;  /* 0x00000000000079c5 */ /* 0x000fcc0000000000 */
[----:B------:R-:W-:Y:S01]  /*2320*/  HGMMA.64x16x16.F32.BF16 R48, gdesc[UR8], R48, gsb0 ;  /* 0x00200000083079f0 */ /* 0x000fe20008001830 */
[----:B------:R-:W-:Y:S02]  /*2330*/  UIADD3 UR8, UR16, 0x2, URZ ;  /* 0x0000000210087890 */ /* 0x000fe4000fffe03f */
[----:B------:R-:W-:Y:S01]  /*2340*/  UIADD3 UR10, UR18, 0x2, URZ ;  /* 0x00000002120a7890 */ /* 0x000fe2000fffe03f */
[----:B------:R-:W-:Y:S01]  /*2350*/  UMOV UR9, 0x80000020 ;  /* 0x8000002000097882 */ /* 0x000fe20000000000 */
[----:B------:R-:W-:Y:S01]  /*2360*/  UMOV UR11, 0x80000020 ;  /* 0x80000020000b7882 */ /* 0x000fe20000000000 */
[----:B------:R-:W-:Y:S02]  /*2370*/  UMOV UR13, UR9 ;  /* 0x00000009000d7c82 */ /* 0x000fe40008000000 */
[----:B------:R-:W-:Y:S01]  /*2380*/  UMOV UR12, UR8 ;  /* 0x00000008000c7c82 */ /* 0x000fe20008000000 */
[----:B------:R-:W-:Y:S01]  /*2390*/  UIADD3 UR16, UR16, 0x402, URZ ;  /* 0x0000040210107890 */ /* 0x000fe2000fffe03f */
[----:B------:R-:W-:-:S02]  /*23a0*/  WARPGROUP.DEPBAR.LE gsb0, 0x0 ;  /* 0x00008000000079c5 */ /* 0x000fc40000010000 */
[----:B------:R-:W-:-:S06]  /*23b0*/  WARPGROUP.ARRIVE ;  /* 0x00000000000079c5 */ /* 0x000fcc0000000000 */
[----:B------:R-:W-:Y:S01]  /*23c0*/  HGMMA.64x16x16.F32.BF16 R24, gdesc[UR4], R24, gsb0 ;  /* 0x00200000041879f0 */ /* 0x000fe20008001818 */
[----:B------:R-:W-:Y:S01]  /*23d0*/  UIADD3 UR6, UR18, 0x82, URZ ;  /* 0x0000008212067890 */ /* 0x000fe2000fffe03f */
[----:B------:R-:W-:Y:S01]  /*23e0*/  UMOV UR4, UR8 ;  /* 0x0000000800047c82 */ /* 0x000fe20008000000 */
[----:B------:R-:W-:Y:S01]  /*23f0*/  UMOV UR5, UR9 ;  /* 0x0000000900057c82 */ /* 0x000fe20008000000 */
[----:B------:R-:W-:Y:S01]  /*2400*/  UMOV UR7, 0x80000020 ;  /* 0x8000002000077882 */ /* 0x000fe20000000000 */
        /* <DEDUP_REMOVED lines=41> */
[----:B------:R-:W-:Y:S01]  /*26a0*/  BPT.TRAP 0x1 ;  /* 0x000000040000795c */ /* 0x000fe20000300000 */
.L_x_28:
[----:B------:R-:W-:-:S13]  /*26b0*/  ISETP.NE.AND P1, PT, R22, RZ, PT ;  /* 0x000000ff1600720c */ /* 0x000fda0003f25270 */
[----:B01----:R-:W-:-:S05]  /*26c0*/  @P1 LEA R4, R3, UR45, 0x3 ;  /* 0x0000002d03041c11 */ /* 0x003fca000f8e18ff */
[----:B------:R-:W-:-:S05]  /*26d0*/  @P1 VIADD R4, R4, 0x40 ;  /* 0x0000004004041836 */ /* 0x000fca0000000000 */
[----:B------:R-:W-:-:S04]  /*26e0*/  @P1 PRMT R4, R19, 0x654, R4 ;  /* 0x0000065413041816 */ /* 0x000fc80000000004 */
[----:B------:R0:W-:Y:S01]  /*26f0*/  @P1 SYNCS.ARRIVE.TRANS64.RED.A1T0 RZ, [R4+URZ], RZ ;  /* 0x000000ff04ff19a7 */ /* 0x0001e2000810043f */
[----:B------:R-:W-:-:S13]  /*2700*/  ISETP.GT.U32.AND P1, PT, R18, 0x1, PT ;  /* 0x000000011200780c */ /* 0x000fda0003f24070 */
[----:B0-----:R-:W-:Y:S05]  /*2710*/  @P1 BRA `(.L_x_29) ;  /* 0x0000000000041947 */ /* 0x001fea0003800000 */
[----:B------:R-:W-:Y:S01]  /*2720*/  BPT.TRAP 0x1 ;  /* 0x000000040000795c */ /* 0x000fe20000300000 */
.L_x_29:
[----:B------:R-:W-:Y:S01]  /*2730*/  UIADD3 UR21, UR21, 0x1, URZ ;  /* 0x0000000115157890 */ /* 0x000fe2000fffe03f */
[C---:B------:R-:W-:Y:S01]  /*2740*/  ISETP.GT.AND P2, PT, R0.reuse, 0x1, PT ;  /* 0x000000010000780c */ /* 0x040fe20003f44270 */
[----:B------:R-:W-:Y:S02]  /*2750*/  VIADD R3, R3, 0x1 ;  /* 0x0000000103037836 */ /* 0x000fe40000000000 */
[----:B------:R-:W-:Y:S01]  /*2760*/  UISETP.NE.AND UP0, UPT, UR21, 0x8, UPT ;  /* 0x000000081500788c */ /* 0x000fe2000bf05270 */
[----:B------:R-:W-:Y:S02]  /*2770*/  VIADD R0, R0, 0xffffffff ;  /* 0xffffffff00007836 */ /* 0x000fe40000000000 */
[C---:B------:R-:W-:Y:S01]  /*2780*/  ISETP.NE.AND P1, PT, R3.reuse, 0x8, PT ;  /* 0x000000080300780c */ /* 0x040fe20003f25270 */
[----:B------:R-:W-:Y:S02]  /*2790*/  USEL UR4, URZ, 0x1, UP0 ;  /* 0x000000013f047887 */ /* 0x000fe40008000000 */
[----:B------:R-:W-:Y:S01]  /*27a0*/  USEL UR21, UR21, URZ, UP0 ;  /* 0x0000003f15157287 */ /* 0x000fe20008000000 */
[----:B------:R-:W-:-:S03]  /*27b0*/  SEL R3, R3, RZ, P1 ;  /* 0x000000ff03037207 */ /* 0x000fc60000800000 */
[----:B------:R-:W-:Y:S01]  /*27c0*/  LOP3.LUT R6, R6, UR4, RZ, 0x3c, !PT ;  /* 0x0000000406067c12 */ /* 0x000fe2000f8e3cff */
[----:B------:R-:W-:Y:S07]  /*27d0*/  @P2 BRA `(.L_x_30) ;  /* 0xfffffff400d02947 */ /* 0x000fee000383ffff */
.L_x_23:
[----:B01----:R-:W0:Y:S02]  /*27e0*/  LDC R0, c[0x0][0x28c] ;  /* 0x0000a300ff007b82 */ /* 0x003e240000000800 */
[----:B0-----:R-:W-:-:S13]  /*27f0*/  ISETP.GE.AND P1, PT, R0, 0x1, PT ;  /* 0x000000010000780c */ /* 0x001fda0003f26270 */
[----:B------:R-:W-:Y:S05]  /*2800*/  @!P1 BRA `(.L_x_31) ;  /* 0x00000000003c9947 */ /* 0x000fea0003800000 */
[----:B------:R-:W-:Y:S05]  /*2810*/  @!P0 BRA `(.L_x_32) ;  /* 0x0000000000048947 */ /* 0x000fea0003800000 */
[----:B------:R-:W-:Y:S01]  /*2820*/  BPT.TRAP 0x1 ;  /* 0x000000040000795c */ /* 0x000fe20000300000 */
.L_x_32:
[----:B------:R-:W-:Y:S01]  /*2830*/  ISETP.NE.AND P0, PT, R22, RZ, PT ;  /* 0x000000ff1600720c */ /* 0x000fe20003f05270 */
[----:B------:R-:W-:-:S12]  /*2840*/  IMAD.U32 R3, RZ, RZ, UR45 ;  /* 0x0000002dff037e24 */ /* 0x000fd8000f8e00ff */
[----:B------:R-:W-:-:S05]  /*2850*/  VOTEU.ANY UP0, P0 ;  /* 0x00000000003f7886 */ /* 0x000fca0000000100 */
[----:B------:R-:W-:-:S06]  /*2860*/  @UP0 UIADD3 UR4, UR44, UR41, URZ ;  /* 0x000000292c040290 */ /* 0x000fcc000fffe03f */
[----:B------:R-:W-:-:S04]  /*2870*/  IMAD.U32 R0, RZ, RZ, UR4 ;  /* 0x00000004ff007e24 */ /* 0x000fc8000f8e00ff */
[----:B------:R-:W-:-:S05]  /*2880*/  @P0 IMAD.SHL.U32 R0, R0, 0x8, RZ ;  /* 0x0000000800000824 */ /* 0x000fca00078e00ff */
[----:B------:R-:W-:-:S04]  /*2890*/  @P0 LOP3.LUT R0, R0, 0x38, RZ, 0xc0, !PT ;  /* 0x0000003800000812 */ /* 0x000fc800078ec0ff */
[----:B------:R-:W-:-:S04]  /*28a0*/  @P0 IADD3 R0, R3, 0x40, R0 ;  /* 0x0000004003000810 */ /* 0x000fc80007ffe000 */
[----:B------:R-:W-:-:S04]  /*28b0*/  @P0 PRMT R0, R19, 0x654, R0 ;  /* 0x0000065413000816 */ /* 0x000fc80000000000 */
[----:B------:R0:W-:Y:S01]  /*28c0*/  @P0 SYNCS.ARRIVE.TRANS64.RED.A1T0 RZ, [R0+URZ], RZ ;  /* 0x000000ff00ff09a7 */ /* 0x0001e2000810043f */
[----:B------:R-:W-:-:S13]  /*28d0*/  ISETP.GT.U32.AND P0, PT, R18, 0x1, PT ;  /* 0x000000011200780c */ /* 0x000fda0003f04070 */
[----:B0-----:R-:W-:Y:S05]  /*28e0*/  @P0 BRA `(.L_x_31) ;  /* 0x0000000000040947 */ /* 0x001fea0003800000 */
[----:B------:R-:W-:Y:S01]  /*28f0*/  BPT.TRAP 0x1 ;  /* 0x000000040000795c */ /* 0x000fe20000300000 */
.L_x_31:
[----:B------:R-:W-:Y:S01]  /*2900*/  UIADD3 UR41, UR43, UR41, URZ ;  /* 0x000000292b297290 */ /* 0x000fe2000fffe03f */
[----:B------:R-:W-:Y:S01]  /*2910*/  IMAD R104, R104, 0x30, RZ ;  /* 0x0000003068687824 */ /* 0x000fe200078e02ff */
[----:B------:R-:W-:Y:S01]  /*2920*/  ULDC UR5, c[0x0][0x288] ;  /* 0x0000a20000057ab9 */ /* 0x000fe20000000800 */
[----:B------:R-:W-:Y:S01]  /*2930*/  IMAD R106, R105, 0x180, RZ ;  /* 0x00000180696a7824 */ /* 0x000fe200078e02ff */
[----:B------:R-:W-:Y:S01]  /*2940*/  USHF.R.U32.HI UR4, URZ, 0x3, UR41 ;  /* 0x000000033f047899 */ /* 0x000fe20008011629 */
[----:B------:R-:W-:Y:S01]  /*2950*/  SHF.R.S32.HI R13, RZ, 0x1f, R23 ;  /* 0x0000001fff0d7819 */ /* 0x000fe20000011417 */
[----:B------:R-:W-:Y:S01]  /*2960*/  ULDC UR8, c[0x0][0x284] ;  /* 0x0000a10000087ab9 */ /* 0x000fe20000000800 */
[C---:B------:R-:W-:Y:S01]  /*2970*/  ISETP.GE.AND P0, PT, R104.reuse, UR5, PT ;  /* 0x0000000568007c0c */ /* 0x040fe2000bf06270 */
[----:B------:R-:W-:Y:S01]  /*2980*/  ULOP3.LUT UR4, UR4, 0x1, URZ, 0xc0, !UPT ;  /* 0x0000000104047892 */ /* 0x000fe2000f8ec03f */
[----:B------:R-:W-:Y:S01]  /*2990*/  LOP3.LUT R6, R104, 0x6, R101, 0xf8, !PT ;  /* 0x0000000668067812 */ /* 0x000fe200078ef865 */
[----:B------:R-:W-:Y:S01]  /*29a0*/  UISETP.GT.U32.AND UP1, UPT, UR41, 0x7, UPT ;  /* 0x000000072900788c */ /* 0x000fe2000bf24070 */
[----:B------:R-:W-:Y:S01]  /*29b0*/  ISETP.GE.OR P0, PT, R106, UR8, P0 ;  /* 0x000000086a007c0c */ /* 0x000fe20008706670 */
[----:B------:R-:W-:Y:S01]  /*29c0*/  UISETP.NE.U32.AND UP0, UPT, UR4, 0x1, UPT ;  /* 0x000000010400788c */ /* 0x000fe2000bf05070 */
[----:B------:R-:W-:Y:S01]  /*29d0*/  SHF.R.S32.HI R7, RZ, 0x1f, R6 ;  /* 0x0000001fff077819 */ /* 0x000fe20000011406 */
[----:B------:R-:W-:-:S02]  /*29e0*/  UISETP.LT.U32.AND UP1, UPT, UR43, 0x8, UP1 ;  /* 0x000000082b00788c */ /* 0x000fc40008f21070 */
[----:B------:R-:W-:Y:S01]  /*29f0*/  UISETP.GT.U32.AND UP0, UPT, UR43, 0x7, !UP0 ;  /* 0x000000072b00788c */ /* 0x000fe2000c704070 */
[----:B------:R-:W-:Y:S01]  /*2a00*/  ULDC.64 UR6, c[0x0][0x5d0] ;  /* 0x0001740000067ab9 */ /* 0x000fe20000000a00 */
[----:B------:R-:W-:Y:S01]  /*2a10*/  USEL UR5, URZ, 0x1, !UP1 ;  /* 0x000000013f057887 */ /* 0x000fe2000c800000 */
[----:B------:R-:W-:Y:S01]  /*2a20*/  IMAD R0, R13, UR6, RZ ;  /* 0x000000060d007c24 */ /* 0x000fe2000f8e02ff */
[----:B------:R-:W-:Y:S01]  /*2a30*/  USEL UR4, URZ, 0x1, !UP0 ;  /* 0x000000013f047887 */ /* 0x000fe2000c000000 */
[C---:B------:R-:W-:Y:S01]  /*2a40*/  IMAD.WIDE.U32 R4, R23.reuse, UR6, R6 ;  /* 0x0000000617047c25 */ /* 0x040fe2000f8e0006 */
[----:B------:R-:W-:Y:S02]  /*2a50*/  ULOP3.LUT UR41, UR41, 0x7, URZ, 0xc0, !UPT ;  /* 0x0000000729297892 */ /* 0x000fe4000f8ec03f */
[----:B------:R-:W-:Y:S01]  /*2a60*/  ULOP3.LUT UR40, UR4, UR40, UR5, 0x96, !UPT ;  /* 0x0000002804287292 */ /* 0x000fe2000f8e9605 */
[----:B------:R-:W-:Y:S02]  /*2a70*/  IMAD R11, R23, UR7, R0 ;  /* 0x00000007170b7c24 */ /* 0x000fe4000f8e0200 */
[----:B------:R-:W-:-:S02]  /*2a80*/  IMAD.MOV.U32 R0, RZ, RZ, -0x1 ;  /* 0xffffffffff007424 */ /* 0x000fc400078e00ff */
[----:B------:R-:W-:Y:S02]  /*2a90*/  IMAD.IADD R11, R5, 0x1, R11 ;  /* 0x00000001050b7824 */ /* 0x000fe400078e020b */
[----:B------:R-:W-:Y:S01]  /*2aa0*/  IMAD.MOV.U32 R10, RZ, RZ, R4 ;  /* 0x000000ffff0a7224 */ /* 0x000fe200078e0004 */
[----:B------:R-:W-:Y:S06]  /*2ab0*/  @P0 BRA `(.L_x_33) ;  /* 0x0000004c00ec0947 */ /* 0x000fec0003800000 */
[----:B------:R-:W0:Y:S01]  /*2ac0*/  LDC.64 R4, c[0x0][0x5c8] ;  /* 0x00017200ff047b82 */ /* 0x000e220000000a00 */
[----:B-----5:R-:W-:Y:S01]  /*2ad0*/  FSETP.NEU.AND P1, PT, R99, RZ, PT ;  /* 0x000000ff6300720b */ /* 0x020fe20003f2d000 */
[----:B------:R-:W-:Y:S01]  /*2ae0*/  IMAD.WIDE R8, R105, 0x180, R96 ;  /* 0x0000018069087825 */ /* 0x000fe200078e0260 */
[----:B------:R-:W-:Y:S03]  /*2af0*/  BSSY B0, `(.L_x_33) ;  /* 0x00004f7000007945 */ /* 0x000fe60003800000 */
[----:B------:R-:W-:Y:S02]  /*2b00*/  IMAD.IADD R106, R103, 0x1, -R106 ;  /* 0x00000001676a7824 */ /* 0x000fe400078e0a6a */
[----:B------:R-:W-:-:S03]  /*2b10*/  IMAD.IADD R3, R100, 0x1, -R104 ;  /* 0x0000000164037824 */ /* 0x000fc600078e0a68 */
[----:B------:R-:W-:-:S04]  /*2b20*/  ISETP.GT.AND P4, PT, R106, RZ, PT ;  /* 0x000000ff6a00720c */ /* 0x000fc80003f84270 */
[----:B------:R-:W-:Y:S01]  /*2b30*/  ISETP.GT.AND P0, PT, R3, RZ, P4 ;  /* 0x000000ff0300720c */ /* 0x000fe20002704270 */
[-C--:B0-----:R-:W-:Y:S02]  /*2b40*/  IMAD R12, R9, R4.reuse, RZ ;  /* 0x00000004090c7224 */ /* 0x081fe400078e02ff */
[----:B------:R-:W-:-:S04]  /*2b50*/  IMAD.WIDE.U32 R114, R8, R4, R10 ;  /* 0x0000000408727225 */ /* 0x000fc800078e000a */
[----:B------:R-:W-:-:S04]  /*2b60*/  IMAD R11, R8, R5, R12 ;  /* 0x00000005080b7224 */ /* 0x000fc800078e020c */
[----:B------:R-:W-:Y:S01]  /*2b70*/  IMAD.IADD R117, R115, 0x1, R11 ;  /* 0x0000000173757824 */ /* 0x000fe200078e020b */
[----:B------:R-:W-:Y:S06]  /*2b80*/  @!P1 BRA `(.L_x_34) ;  /* 0x0000003800609947 */ /* 0x000fec0003800000 */
[----:B------:R-:W0:Y:S01]  /*2b90*/  LDC.64 R14, c[0x0][0x5b8] ;  /* 0x00016e00ff0e7b82 */ /* 0x000e220000000a00 */
[----:B------:R-:W-:-:S07]  /*2ba0*/  ULDC.64 UR4, c[0x0][0x5c0] ;  /* 0x0001700000047ab9 */ /* 0x000fce0000000a00 */
[----:B------:R-:W1:Y:S08]  /*2bb0*/  LDC.64 R20, c[0x0][0x5b0] ;  /* 0x00016c00ff147b82 */ /* 0x000e700000000a00 */
[----:B------:R-:W2:Y:S01]  /*2bc0*/  LDC.64 R10, c[0x0][0x5a8] ;  /* 0x00016a00ff0a7b82 */ /* 0x000ea20000000a00 */
[-C--:B0-----:R-:W-:Y:S02]  /*2bd0*/  IMAD R12, R13, R14.reuse, RZ ;  /* 0x0000000e0d0c7224 */ /* 0x081fe400078e02ff */
[----:B------:R-:W-:-:S04]  /*2be0*/  IMAD.WIDE.U32 R110, R23, R14, R6 ;  /* 0x0000000e176e7225 */ /* 0x000fc800078e0006 */
[----:B------:R-:W-:Y:S02]  /*2bf0*/  IMAD R15, R23, R15, R12 ;  /* 0x0000000f170f7224 */ /* 0x000fe400078e020c */
[-C--:B-1----:R-:W-:Y:S02]  /*2c00*/  IMAD R121, R9, R20.reuse, RZ ;  /* 0x0000001409797224 */ /* 0x082fe400078e02ff */
[----:B------:R-:W-:Y:S02]  /*2c10*/  IMAD.IADD R109, R111, 0x1, R15 ;  /* 0x000000016f6d7824 */ /* 0x000fe400078e020f */
[----:B------:R-:W-:Y:S02]  /*2c20*/  IMAD.MOV.U32 R108, RZ, RZ, R110 ;  /* 0x000000ffff6c7224 */ /* 0x000fe400078e006e */
[C---:B------:R-:W-:Y:S02]  /*2c30*/  IMAD R121, R8.reuse, R21, R121 ;  /* 0x0000001508797224 */ /* 0x040fe400078e0279 */
[----:B------:R-:W-:-:S04]  /*2c40*/  IMAD.WIDE.U32 R12, R8, R20, R108 ;  /* 0x00000014080c7225 */ /* 0x000fc800078e006c */
[----:B------:R-:W-:Y:S01]  /*2c50*/  IMAD.IADD R13, R13, 0x1, R121 ;  /* 0x000000010d0d7824 */ /* 0x000fe200078e0279 */
[----:B--2---:R-:W-:-:S04]  /*2c60*/  LEA R104, P1, R12, R10, 0x1 ;  /* 0x0000000a0c687211 */ /* 0x004fc800078208ff */
[----:B------:R-:W-:-:S05]  /*2c70*/  LEA.HI.X R105, R12, R11, R13, 0x1, P1 ;  /* 0x0000000b0c697211 */ /* 0x000fca00008f0c0d */
[----:B------:R0:W2:Y:S01]  /*2c80*/  @P0 LDG.E.LTC128B.U16 R107, desc[UR38][R104.64] ;  /* 0x00000026686b0981 */ /* 0x0000a2000c1e1520 */
[----:B------:R-:W-:Y:S01]  /*2c90*/  IMAD.WIDE.U32 R112, R8, R20, R6 ;  /* 0x0000001408707225 */ /* 0x000fe200078e0006 */
[----:B------:R-:W-:Y:S03]  /*2ca0*/  BSSY B1, `(.L_x_35) ;  /* 0x0000013000017945 */ /* 0x000fe60003800000 */
[----:B------:R-:W-:Y:S02]  /*2cb0*/  IMAD.IADD R113, R121, 0x1, R113 ;  /* 0x0000000179717824 */ /* 0x000fe400078e0271 */
[----:B------:R-:W-:-:S03]  /*2cc0*/  IMAD.WIDE.U32 R112, R23, R14, R112 ;  /* 0x0000000e17707225 */ /* 0x000fc600078e0070 */
[----:B0-----:R-:W-:Y:S01]  /*2cd0*/  LEA R104, P2, R112, R10, 0x1 ;  /* 0x0000000a70687211 */ /* 0x001fe200078408ff */
[----:B--2---:R-:W-:-:S04]  /*2ce0*/  IMAD.U32 R12, R107, 0x10000, RZ ;  /* 0x000100006b0c7824 */ /* 0x004fc800078e00ff */
[----:B------:R-:W-:Y:S01]  /*2cf0*/  FMUL R13, R12, R99 ;  /* 0x000000630c0d7220 */ /* 0x000fe20000400000 */
[----:B------:R-:W-:-:S03]  /*2d00*/  LEA R12, P1, R114, UR4, 0x1 ;  /* 0x00000004720c7c11 */ /* 0x000fc6000f8208ff */
[----:B------:R-:W-:Y:S01]  /*2d10*/  FFMA R13, R88, R98, R13 ;  /* 0x00000062580d7223 */ /* 0x000fe2000000000d */
[----:B------:R-:W-:-:S04]  /*2d20*/  IMAD.IADD R88, R15, 0x1, R113 ;  /* 0x000000010f587824 */ /* 0x000fc800078e0271 */
[----:B------:R-:W-:Y:S02]  /*2d30*/  F2FP.BF16.F32.PACK_AB R105, RZ, R13 ;  /* 0x0000000dff69723e */ /* 0x000fe400000010ff */
[----:B------:R-:W-:Y:S02]  /*2d40*/  LEA.HI.X R13, R114, UR5, R117, 0x1, P1 ;  /* 0x00000005720d7c11 */ /* 0x000fe400088f0c75 */
[----:B------:R-:W-:Y:S02]  /*2d50*/  ISETP.GT.AND P1, PT, R3, 0x1, P4 ;  /* 0x000000010300780c */ /* 0x000fe40002724270 */
[----:B------:R-:W-:Y:S02]  /*2d60*/  PRMT R113, R105, 0x7610, R113 ;  /* 0x0000761069717816 */ /* 0x000fe40000000071 */
[----:B------:R-:W-:Y:S01]  /*2d70*/  LEA.HI.X R105, R112, R11, R88, 0x1, P2 ;  /* 0x0000000b70697211 */ /* 0x000fe200010f0c58 */
[C---:B------:R-:W-:Y:S02]  /*2d80*/  IMAD.SHL.U32 R112, R20.reuse, 0x8, RZ ;  /* 0x0000000814707824 */ /* 0x040fe400078e00ff */
[----:B------:R0:W-:Y:S02]  /*2d90*/  @P0 STG.E.U16 desc[UR38][R12.64], R113 ;  /* 0x000000710c000986 */ /* 0x0001e4000c101526 */
[----:B0-----:R-:W-:-:S04]  /*2da0*/  SHF.L.U64.HI R113, R20, 0x3, R21 ;  /* 0x0000000314717819 */ /* 0x001fc80000010215 */
[----:B------:R-:W-:Y:S05]  /*2db0*/  @!P1 BRA `(.L_x_36) ;  /* 0x0000000000049947 */ /* 0x000fea0003800000 */
[----:B------:R0:W5:Y:S02]  /*2dc0*/  LDG.E.LTC128B.U16 R107, desc[UR38][R104.64+0x2] ;  /* 0x00000226686b7981 */ /* 0x000164000c1e1520 */
.L_x_36:
[----:B------:R-:W-:Y:S05]  /*2dd0*/  BSYNC B1 ;  /* 0x0000000000017941 */ /* 0x000fea0003800000 */
.L_x_35:
[----:B-----5:R-:W-:Y:S01]  /*2de0*/  IMAD.U32 R88, R107, 0x10000, RZ ;  /* 0x000100006b587824 */ /* 0x020fe200078e00ff */
[----:B------:R-:W-:Y:S01]  /*2df0*/  ISETP.GT.AND P3, PT, R106, 0x8, PT ;  /* 0x000000086a00780c */ /* 0x000fe20003f64270 */
[----:B------:R-:W-:-:S04]  /*2e00*/  IMAD.WIDE.U32 R118, R8, R20, R112 ;  /* 0x0000001408767225 */ /* 0x000fc800078e0070 */
[----:B------:R-:W-:Y:S01]  /*2e10*/  FMUL R88, R88, R99 ;  /* 0x0000006358587220 */ /* 0x000fe20000400000 */
[----:B------:R-:W-:Y:S01]  /*2e20*/  ISETP.GT.AND P0, PT, R3, RZ, P3 ;  /* 0x000000ff0300720c */ /* 0x000fe20001f04270 */
[----:B------:R-:W-:Y:S01]  /*2e30*/  IMAD.IADD R125, R121, 0x1, R119 ;  /* 0x00000001797d7824 */ /* 0x000fe200078e0277 */
[----:B------:R-:W-:Y:S01]  /*2e40*/  IADD3 R114, P2, R110, R118, RZ ;  /* 0x000000766e727210 */ /* 0x000fe20007f5e0ff */
[----:B------:R-:W-:-:S04]  /*2e50*/  FFMA R89, R89, R98, R88 ;  /* 0x0000006259597223 */ /* 0x000fc80000000058 */
[----:B------:R-:W-:Y:S01]  /*2e60*/  IMAD.X R115, R125, 0x1, R109, P2 ;  /* 0x000000017d737824 */ /* 0x000fe200010e066d */
[----:B------:R-:W-:Y:S02]  /*2e70*/  F2FP.BF16.F32.PACK_AB R116, RZ, R89 ;  /* 0x00000059ff74723e */ /* 0x000fe400000010ff */
[----:B------:R-:W-:Y:S02]  /*2e80*/  LEA R88, P2, R114, R10, 0x1 ;  /* 0x0000000a72587211 */ /* 0x000fe400078408ff */
[----:B------:R-:W-:Y:S02]  /*2e90*/  PRMT R120, R116, 0x7610, R120 ;  /* 0x0000761074787816 */ /* 0x000fe40000000078 */
[----:B------:R-:W-:Y:S02]  /*2ea0*/  PRMT R116, R107, 0x7610, R116 ;  /* 0x000076106b747816 */ /* 0x000fe40000000074 */
[----:B------:R-:W-:Y:S01]  /*2eb0*/  LEA.HI.X R89, R114, R11, R115, 0x1, P2 ;  /* 0x0000000b72597211 */ /* 0x000fe200010f0c73 */
[----:B------:R1:W-:Y:S04]  /*2ec0*/  @P1 STG.E.U16 desc[UR38][R12.64+0x2], R120 ;  /* 0x000002780c001986 */ /* 0x0003e8000c101526 */
[----:B------:R2:W3:Y:S01]  /*2ed0*/  @P0 LDG.E.LTC128B.U16 R116, desc[UR38][R88.64] ;  /* 0x0000002658740981 */ /* 0x0004e2000c1e1520 */
[C---:B------:R-:W-:Y:S01]  /*2ee0*/  IMAD.SHL.U32 R107, R4.reuse, 0x10, RZ ;  /* 0x00000010046b7824 */ /* 0x040fe200078e00ff */
[----:B------:R-:W-:Y:S01]  /*2ef0*/  SHF.L.U64.HI R117, R4, 0x4, R5 ;  /* 0x0000000404757819 */ /* 0x000fe20000010205 */
[----:B------:R-:W-:Y:S01]  /*2f00*/  BSSY B1, `(.L_x_37) ;  /* 0x0000011000017945 */ /* 0x000fe20003800000 */
[----:B------:R-:W-:-:S05]  /*2f10*/  IADD3 R122, P1, R6, R118, RZ ;  /* 0x00000076067a7210 */ /* 0x000fca0007f3e0ff */
[----:B------:R-:W-:Y:S01]  /*2f20*/  IMAD.X R123, R7, 0x1, R125, P1 ;  /* 0x00000001077b7824 */ /* 0x000fe200008e067d */
[----:B------:R-:W-:Y:S01]  /*2f30*/  ISETP.GT.AND P1, PT, R3, 0x1, P3 ;  /* 0x000000010300780c */ /* 0x000fe20001f24270 */
[----:B------:R-:W-:-:S03]  /*2f40*/  IMAD.WIDE.U32 R122, R23, R14, R122 ;  /* 0x0000000e177a7225 */ /* 0x000fc600078e007a */
[----:B--2---:R-:W-:Y:S01]  /*2f50*/  LEA R88, P5, R122, R10, 0x1 ;  /* 0x0000000a7a587211 */ /* 0x004fe200078a08ff */
[----:B---3--:R-:W-:-:S04]  /*2f60*/  IMAD.U32 R114, R116, 0x10000, RZ ;  /* 0x0001000074727824 */ /* 0x008fc800078e00ff */
[----:B------:R-:W-:Y:S01]  /*2f70*/  FMUL R115, R114, R99 ;  /* 0x0000006372737220 */ /* 0x000fe20000400000 */
[----:B------:R-:W-:-:S03]  /*2f80*/  IADD3 R114, P2, R107, R12, RZ ;  /* 0x0000000c6b727210 */ /* 0x000fc60007f5e0ff */
[----:B------:R-:W-:Y:S01]  /*2f90*/  FFMA R115, R90, R98, R115 ;  /* 0x000000625a737223 */ /* 0x000fe20000000073 */
[----:B------:R-:W-:-:S04]  /*2fa0*/  IMAD.IADD R90, R15, 0x1, R123 ;  /* 0x000000010f5a7824 */ /* 0x000fc800078e027b */
[----:B-1----:R-:W-:Y:S01]  /*2fb0*/  F2FP.BF16.F32.PACK_AB R120, RZ, R115 ;  /* 0x00000073ff78723e */ /* 0x002fe200000010ff */
[----:B------:R-:W-:Y:S01]  /*2fc0*/  IMAD.X R115, R117, 0x1, R13, P2 ;  /* 0x0000000175737824 */ /* 0x000fe200010e060d */
[----:B------:R-:W-:-:S04]  /*2fd0*/  LEA.HI.X R89, R122, R11, R90, 0x1, P5 ;  /* 0x0000000b7a597211 */ /* 0x000fc800028f0c5a */
[----:B------:R1:W-:Y:S01]  /*2fe0*/  @P0 STG.E.U16 desc[UR38][R114.64], R120 ;  /* 0x0000007872000986 */ /* 0x0003e2000c101526 */
[----:B------:R-:W-:Y:S05]  /*2ff0*/  @!P1 BRA `(.L_x_38) ;  /* 0x0000000000049947 */ /* 0x000fea0003800000 */
[----:B------:R2:W5:Y:S02]  /*3000*/  LDG.E.LTC128B.U16 R116, desc[UR38][R88.64+0x2] ;  /* 0x0000022658747981 */ /* 0x000564000c1e1520 */
.L_x_38:
[----:B------:R-:W-:Y:S05]  /*3010*/  BSYNC B1 ;  /* 0x0000000000017941 */ /* 0x000fea0003800000 */
.L_x_37:
[----:B-----5:R-:W-:Y:S01]  /*3020*/  IMAD.U32 R90, R116, 0x10000, RZ ;  /* 0x00010000745a7824 */ /* 0x020fe200078e00ff */
[----:B------:R-:W-:Y:S01]  /*3030*/  ISETP.GT.AND P0, PT, R3, 0x8, P4 ;  /* 0x000000080300780c */ /* 0x000fe20002704270 */
[----:B------:R-:W-:Y:S02]  /*3040*/  BSSY B1, `(.L_x_39) ;  /* 0x000000a000017945 */ /* 0x000fe40003800000 */
[----:B------:R-:W-:-:S04]  /*3050*/  FMUL R90, R90, R99 ;  /* 0x000000635a5a7220 */ /* 0x000fc80000400000 */
[----:B------:R-:W-:Y:S01]  /*3060*/  FFMA R90, R91, R98, R90 ;  /* 0x000000625b5a7223 */ /* 0x000fe2000000005a */
[----:B------:R-:W-:-:S04]  /*3070*/  IMAD.MOV.U32 R91, RZ, RZ, R115 ;  /* 0x000000ffff5b7224 */ /* 0x000fc800078e0073 */
[----:B------:R-:W-:-:S04]  /*3080*/  F2FP.BF16.F32.PACK_AB R90, RZ, R90 ;  /* 0x0000005aff5a723e */ /* 0x000fc800000010ff */
[----:B-1----:R-:W-:Y:S01]  /*3090*/  PRMT R120, R90, 0x7610, R120 ;  /* 0x000076105a787816 */ /* 0x002fe20000000078 */
[----:B------:R-:W-:-:S05]  /*30a0*/  IMAD.MOV.U32 R90, RZ, RZ, R114 ;  /* 0x000000ffff5a7224 */ /* 0x000fca00078e0072 */
[----:B------:R1:W-:Y:S01]  /*30b0*/  @P1 STG.E.U16 desc[UR38][R90.64+0x2], R120 ;  /* 0x000002785a001986 */ /* 0x0003e2000c101526 */
[----:B------:R-:W-:Y:S05]  /*30c0*/  @!P0 BRA `(.L_x_40) ;  /* 0x0000000000048947 */ /* 0x000fea0003800000 */
[----:B------:R3:W5:Y:S02]  /*30d0*/  LDG.E.LTC128B.U16 R116, desc[UR38][R104.64+0x10] ;  /* 0x0000102668747981 */ /* 0x000764000c1e1520 */
.L_x_40:
[----:B------:R-:W-:Y:S05]  /*30e0*/  BSYNC B1 ;  /* 0x0000000000017941 */ /* 0x000fea0003800000 */
.L_x_39:
[----:B-1---5:R-:W-:Y:S01]  /*30f0*/  IMAD.U32 R120, R116, 0x10000, RZ ;  /* 0x0001000074787824 */ /* 0x022fe200078e00ff */
[----:B------:R-:W-:Y:S01]  /*3100*/  ISETP.GT.AND P1, PT, R3, 0x9, P4 ;  /* 0x000000090300780c */ /* 0x000fe20002724270 */
[----:B------:R-:W-:Y:S02]  /*3110*/  BSSY B1, `(.L_x_41) ;  /* 0x0000007000017945 */ /* 0x000fe40003800000 */
[----:B------:R-:W-:-:S04]  /*3120*/  FMUL R123, R120, R99 ;  /* 0x00000063787b7220 */ /* 0x000fc80000400000 */
[----:B------:R-:W-:-:S05]  /*3130*/  FFMA R123, R92, R98, R123 ;  /* 0x000000625c7b7223 */ /* 0x000fca000000007b */
[----:B------:R-:W-:-:S05]  /*3140*/  F2FP.BF16.F32.PACK_AB R123, RZ, R123 ;  /* 0x0000007bff7b723e */ /* 0x000fca00000010ff */
[----:B------:R1:W-:Y:S01]  /*3150*/  @P0 STG.E.U16 desc[UR38][R12.64+0x10], R123 ;  /* 0x0000107b0c000986 */ /* 0x0003e2000c101526 */
[----:B------:R-:W-:Y:S05]  /*3160*/  @!P1 BRA `(.L_x_42) ;  /* 0x0000000000049947 */ /* 0x000fea0003800000 */
[----:B------:R4:W5:Y:S02]  /*3170*/  LDG.E.LTC128B.U16 R116, desc[UR38][R104.64+0x12] ;  /* 0x0000122668747981 */ /* 0x000964000c1e1520 */
.L_x_42:
[----:B------:R-:W-:Y:S05]  /*3180*/  BSYNC B1 ;  /* 0x0000000000017941 */ /* 0x000fea0003800000 */
.L_x_41:
[----:B-----5:R-:W-:Y:S01]  /*3190*/  IMAD.U32 R92, R116, 0x10000, RZ ;  /* 0x00010000745c7824 */ /* 0x020fe200078e00ff */
        /* <DEDUP_REMOVED lines=8> */
.L_x_44:
[----:B------:R-:W-:Y:S05]  /*3220*/  BSYNC B1 ;  /* 0x0000000000017941 */ /* 0x000fea0003800000 */
.L_x_43:
[----:B0----5:R-:W-:Y:S01]  /*3230*/  IMAD.U32 R92, R116, 0x10000, RZ ;  /* 0x00010000745c7824 */ /* 0x021fe200078e00ff */
        /* <DEDUP_REMOVED lines=8> */
.L_x_46:
[----:B------:R-:W-:Y:S05]  /*32c0*/  BSYNC B1 ;  /* 0x0000000000017941 */ /* 0x000fea0003800000 */
.L_x_45:
[----:B------:R-:W-:Y:S01]  /*32d0*/  IMAD.MOV.U32 R119, RZ, RZ, R125 ;  /* 0x000000ffff777224 */ /* 0x000fe200078e007d */
[----:B------:R-:W-:Y:S01]  /*32e0*/  ISETP.GT.AND P2, PT, R106, 0x80, PT ;  /* 0x000000806a00780c */ /* 0x000fe20003f44270 */
[C---:B-----5:R-:W-:Y:S01]  /*32f0*/  IMAD.U32 R92, R116.reuse, 0x10000, RZ ;  /* 0x00010000745c7824 */ /* 0x060fe200078e00ff */
[----:B------:R-:W-:Y:S01]  /*3300*/  PRMT R131, R116, 0x7610, R131 ;  /* 0x0000761074837816 */ /* 0x000fe20000000083 */
[----:B------:R-:W-:Y:S01]  /*3310*/  IMAD.WIDE.U32 R118, R20, 0x78, R118 ;  /* 0x0000007814767825 */ /* 0x000fe200078e0076 */
[----:B------:R-:W-:-:S03]  /*3320*/  ISETP.GT.AND P0, PT, R3, RZ, P2 ;  /* 0x000000ff0300720c */ /* 0x000fc60001704270 */
[----:B------:R-:W-:Y:S01]  /*3330*/  FMUL R92, R92, R99 ;  /* 0x000000635c5c7220 */ /* 0x000fe20000400000 */
[----:B------:R-:W-:Y:S01]  /*3340*/  IMAD R21, R21, 0x78, RZ ;  /* 0x0000007815157824 */ /* 0x000fe200078e02ff */
[----:B0-----:R-:W-:Y:S02]  /*3350*/  IADD3 R93, P5, R110, R118, RZ ;  /* 0x000000766e5d7210 */ /* 0x001fe40007fbe0ff */
[----:B------:R-:W-:Y:S01]  /*3360*/  FFMA R95, R95, R98, R92 ;  /* 0x000000625f5f7223 */ /* 0x000fe2000000005c */
[----:B------:R-:W-:-:S04]  /*3370*/  IMAD.IADD R137, R119, 0x1, R21 ;  /* 0x0000000177897824 */ /* 0x000fc800078e0215 */
[----:B------:R-:W-:Y:S01]  /*3380*/  F2FP.BF16.F32.PACK_AB R95, RZ, R95 ;  /* 0x0000005fff5f723e */ /* 0x000fe200000010ff */
[----:B------:R-:W-:Y:S01]  /*3390*/  IMAD.X R94, R137, 0x1, R109, P5 ;  /* 0x00000001895e7824 */ /* 0x000fe200028e066d */
[----:B------:R-:W-:-:S03]  /*33a0*/  LEA R92, P5, R93, R10, 0x1 ;  /* 0x0000000a5d5c7211 */ /* 0x000fc600078a08ff */
[----:B------:R0:W-:Y:S01]  /*33b0*/  @P1 STG.E.U16 desc[UR38][R90.64+0x12], R95 ;  /* 0x0000125f5a001986 */ /* 0x0001e2000c101526 */
[----:B------:R-:W-:-:S05]  /*33c0*/  LEA.HI.X R93, R93, R11, R94, 0x1, P5 ;  /* 0x0000000b5d5d7211 */ /* 0x000fca00028f0c5e */
[----:B------:R1:W2:Y:S01]  /*33d0*/  @P0 LDG.E.LTC128B.U16 R131, desc[UR38][R92.64] ;  /* 0x000000265c830981 */ /* 0x0002a2000c1e1520 */
[----:B------:R-:W-:Y:S01]  /*33e0*/  IMAD.WIDE.U32 R126, R20, 0x78, R112 ;  /* 0x00000078147e7825 */ /* 0x000fe200078e0070 */
[----:B------:R-:W-:Y:S03]  /*33f0*/  BSSY B1, `(.L_x_47) ;  /* 0x0000018000017945 */ /* 0x000fe60003800000 */
[----:B------:R-:W-:Y:S02]  /*3400*/  IMAD.MOV.U32 R132, RZ, RZ, R114 ;  /* 0x000000ffff847224 */ /* 0x000fe400078e0072 */
[----:B------:R-:W-:Y:S02]  /*3410*/  IMAD.MOV.U32 R133, RZ, RZ, R115 ;  /* 0x000000ffff857224 */ /* 0x000fe400078e0073 */
[----:B------:R-:W-:Y:S02]  /*3420*/  IMAD.IADD R125, R21, 0x1, R127 ;  /* 0x00000001157d7824 */ /* 0x000fe400078e027f */
[----:B------:R-:W-:-:S02]  /*3430*/  IMAD.MOV.U32 R124, RZ, RZ, R126 ;  /* 0x000000ffff7c7224 */ /* 0x000fc400078e007e */
[----:B------:R-:W-:Y:S02]  /*3440*/  IMAD R129, R5, 0xf0, RZ ;  /* 0x000000f005817824 */ /* 0x000fe400078e02ff */
[----:B------:R-:W-:-:S04]  /*3450*/  IMAD.WIDE.U32 R132, R4, 0xf0, R132 ;  /* 0x000000f004847825 */ /* 0x000fc800078e0084 */
[----:B0-----:R-:W-:-:S04]  /*3460*/  IMAD.WIDE.U32 R94, R8, R20, R124 ;  /* 0x00000014085e7225 */ /* 0x001fc800078e007c */
[----:B------:R-:W-:Y:S01]  /*3470*/  IMAD.IADD R115, R133, 0x1, R129 ;  /* 0x0000000185737824 */ /* 0x000fe200078e0281 */
[----:B------:R-:W-:Y:S01]  /*3480*/  IADD3 R94, P1, R6, R94, RZ ;  /* 0x0000005e065e7210 */ /* 0x000fe20007f3e0ff */
[----:B------:R-:W-:-:S03]  /*3490*/  @P0 IMAD.MOV.U32 R114, RZ, RZ, R132 ;  /* 0x000000ffff720224 */ /* 0x000fc600078e0084 */
[----:B------:R-:W-:Y:S02]  /*34a0*/  IADD3.X R95, R7, R121, R95, P1, !PT ;  /* 0x00000079075f7210 */ /* 0x000fe40000ffe45f */
[----:B------:R-:W-:Y:S01]  /*34b0*/  ISETP.GT.AND P1, PT, R3, 0x1, P2 ;  /* 0x000000010300780c */ /* 0x000fe20001724270 */
[----:B------:R-:W-:-:S03]  /*34c0*/  IMAD.WIDE.U32 R94, R23, R14, R94 ;  /* 0x0000000e175e7225 */ /* 0x000fc600078e005e */
[----:B-1----:R-:W-:Y:S01]  /*34d0*/  LEA R92, P5, R94, R10, 0x1 ;  /* 0x0000000a5e5c7211 */ /* 0x002fe200078a08ff */
[----:B--2---:R-:W-:-:S04]  /*34e0*/  IMAD.U32 R116, R131, 0x10000, RZ ;  /* 0x0001000083747824 */ /* 0x004fc800078e00ff */
[----:B------:R-:W-:-:S04]  /*34f0*/  FMUL R123, R116, R99 ;  /* 0x00000063747b7220 */ /* 0x000fc80000400000 */
[----:B------:R-:W-:Y:S01]  /*3500*/  FFMA R123, R80, R98, R123 ;  /* 0x00000062507b7223 */ /* 0x000fe2000000007b */
[----:B------:R-:W-:-:S04]  /*3510*/  IMAD.IADD R80, R15, 0x1, R95 ;  /* 0x000000010f507824 */ /* 0x000fc800078e025f */
[----:B------:R-:W-:Y:S02]  /*3520*/  F2FP.BF16.F32.PACK_AB R123, RZ, R123 ;  /* 0x0000007bff7b723e */ /* 0x000fe400000010ff */
[----:B------:R-:W-:-:S03]  /*3530*/  LEA.HI.X R93, R94, R11, R80, 0x1, P5 ;  /* 0x0000000b5e5d7211 */ /* 0x000fc600028f0c50 */
[----:B------:R0:W-:Y:S01]  /*3540*/  @P0 STG.E.U16 desc[UR38][R114.64], R123 ;  /* 0x0000007b72000986 */ /* 0x0001e2000c101526 */
[----:B------:R-:W-:Y:S05]  /*3550*/  @!P1 BRA `(.L_x_48) ;  /* 0x0000000000049947 */ /* 0x000fea0003800000 */
[----:B------:R1:W5:Y:S02]  /*3560*/  LDG.E.LTC128B.U16 R131, desc[UR38][R92.64+0x2] ;  /* 0x000002265c837981 */ /* 0x000364000c1e1520 */
.L_x_48:
[----:B------:R-:W-:Y:S05]  /*3570*/  BSYNC B1 ;  /* 0x0000000000017941 */ /* 0x000fea0003800000 */
.L_x_47:
[----:B-----5:R-:W-:Y:S01]  /*3580*/  IMAD.U32 R80, R131, 0x10000, RZ ;  /* 0x0001000083507824 */ /* 0x020fe200078e00ff */
[----:B------:R-:W-:Y:S01]  /*3590*/  IADD3 R122, P0, R112, R118, RZ ;  /* 0x00000076707a7210 */ /* 0x000fe20007f1e0ff */
[----:B------:R-:W-:Y:S01]  /*35a0*/  IMAD.SHL.U32 R135, R4, 0x200, RZ ;  /* 0x0000020004877824 */ /* 0x000fe200078e00ff */
[----:B------:R-:W-:Y:S01]  /*35b0*/  ISETP.GT.AND P6, PT, R106, 0x88, PT ;  /* 0x000000886a00780c */ /* 0x000fe20003fc4270 */
[----:B------:R-:W-:Y:S01]  /*35c0*/  FMUL R80, R80, R99 ;  /* 0x0000006350507220 */ /* 0x000fe20000400000 */
[----:B------:R-:W-:Y:S01]  /*35d0*/  BSSY B1, `(.L_x_49) ;  /* 0x000001b000017945 */ /* 0x000fe20003800000 */
[----:B0-----:R-:W-:Y:S01]  /*35e0*/  IMAD.X R123, R137, 0x1, R113, P0 ;  /* 0x00000001897b7824 */ /* 0x001fe200000e0671 */
[C---:B------:R-:W-:Y:S01]  /*35f0*/  SHF.L.U64.HI R137, R4.reuse, 0x9, R5 ;  /* 0x0000000904897819 */ /* 0x040fe20000010205 */
[----:B------:R-:W-:Y:S01]  /*3600*/  FFMA R94, R81, R98, R80 ;  /* 0x00000062515e7223 */ /* 0x000fe20000000050 */
[----:B------:R-:W-:Y:S01]  /*3610*/  IMAD.WIDE.U32 R80, R4, 0xf0, R90 ;  /* 0x000000f004507825 */ /* 0x000fe200078e005a */
[----:B------:R-:W-:-:S03]  /*3620*/  IADD3 R118, P0, P5, R107, R12, R135 ;  /* 0x0000000c6b767210 */ /* 0x000fc60007d1e087 */
[----:B------:R-:W-:Y:S01]  /*3630*/  F2FP.BF16.F32.PACK_AB R94, RZ, R94 ;  /* 0x0000005eff5e723e */ /* 0x000fe200000010ff */
[----:B------:R-:W-:Y:S01]  /*3640*/  IMAD.IADD R95, R129, 0x1, R81 ;  /* 0x00000001815f7824 */ /* 0x000fe200078e0251 */
[----:B------:R-:W-:Y:S01]  /*3650*/  IADD3.X R119, R117, R13, R137, P0, P5 ;  /* 0x0000000d75777210 */ /* 0x000fe200007ea489 */
[----:B------:R-:W-:Y:S01]  /*3660*/  IMAD.WIDE.U32 R128, R20, 0x78, R122 ;  /* 0x0000007814807825 */ /* 0x000fe200078e007a */
[----:B------:R-:W-:Y:S02]  /*3670*/  PRMT R133, R94, 0x7610, R133 ;  /* 0x000076105e857816 */ /* 0x000fe40000000085 */
[----:B------:R-:W-:Y:S01]  /*3680*/  IADD3 R127, P0, R122, R110, RZ ;  /* 0x0000006e7a7f7210 */ /* 0x000fe20007f1e0ff */
[----:B------:R-:W-:Y:S02]  /*3690*/  @P1 IMAD.MOV.U32 R94, RZ, RZ, R80 ;  /* 0x000000ffff5e1224 */ /* 0x000fe400078e0050 */
[----:B------:R-:W-:Y:S02]  /*36a0*/  IMAD.IADD R139, R21, 0x1, R129 ;  /* 0x00000001158b7824 */ /* 0x000fe400078e0281 */
[----:B------:R-:W-:Y:S01]  /*36b0*/  IMAD.X R134, R123, 0x1, R109, P0 ;  /* 0x000000017b867824 */ /* 0x000fe200000e066d */
[----:B------:R0:W-:Y:S01]  /*36c0*/  @P1 STG.E.U16 desc[UR38][R94.64+0x2], R133 ;  /* 0x000002855e001986 */ /* 0x0001e2000c101526 */
[----:B------:R-:W-:-:S02]  /*36d0*/  IADD3 R116, P1, P5, R110, R128, R112 ;  /* 0x000000806e747210 */ /* 0x000fc40007d3e070 */
[----:B------:R-:W-:Y:S02]  /*36e0*/  IADD3 R126, P0, R112, R126, RZ ;  /* 0x0000007e707e7210 */ /* 0x000fe40007f1e0ff */
[----:B------:R-:W-:Y:S02]  /*36f0*/  IADD3.X R120, R109, R139, R113, P1, P5 ;  /* 0x0000008b6d787210 */ /* 0x000fe40000fea471 */
[----:B------:R-:W-:-:S04]  /*3700*/  LEA R122, P1, R127, R10, 0x1 ;  /* 0x0000000a7f7a7211 */ /* 0x000fc800078208ff */
[----:B------:R-:W-:Y:S02]  /*3710*/  LEA.HI.X R123, R127, R11, R134, 0x1, P1 ;  /* 0x0000000b7f7b7211 */ /* 0x000fe400008f0c86 */
[----:B------:R-:W-:Y:S02]  /*3720*/  ISETP.GT.AND P1, PT, R3, RZ, P6 ;  /* 0x000000ff0300720c */ /* 0x000fe40003724270 */
[----:B------:R-:W-:Y:S01]  /*3730*/  P2R R127, PR, RZ, 0x40 ;  /* 0x00000040ff7f7803 */ /* 0x000fe20000000000 */
[----:B------:R-:W-:Y:S01]  /*3740*/  IMAD.X R127, R125, 0x1, R113, P0 ;  /* 0x000000017d7f7824 */ /* 0x000fe200000e0671 */
[----:B------:R-:W-:-:S09]  /*3750*/  IADD3 R132, P0, R107, R132, RZ ;  /* 0x000000846b847210 */ /* 0x000fd20007f1e0ff */
[----:B0-----:R-:W-:Y:S05]  /*3760*/  @!P1 BRA `(.L_x_50) ;  /* 0x0000000000049947 */ /* 0x001fea0003800000 */
[----:B------:R0:W5:Y:S02]  /*3770*/  LDG.E.LTC128B.U16 R131, desc[UR38][R122.64] ;  /* 0x000000267a837981 */ /* 0x000164000c1e1520 */
.L_x_50:
[----:B------:R-:W-:Y:S05]  /*3780*/  BSYNC B1 ;  /* 0x0000000000017941 */ /* 0x000fea0003800000 */
.L_x_49:
[----:B-----5:R-:W-:Y:S01]  /*3790*/  IMAD.U32 R114, R131, 0x10000, RZ ;  /* 0x0001000083727824 */ /* 0x020fe200078e00ff */
[----:B------:R-:W-:Y:S01]  /*37a0*/  BSSY B1, `(.L_x_51) ;  /* 0x0000010000017945 */ /* 0x000fe20003800000 */
[----:B------:R-:W-:Y:S02]  /*37b0*/  IMAD.X R133, R115, 0x1, R117, P0 ;  /* 0x0000000173857824 */ /* 0x000fe400000e0675 */
[----:B------:R-:W-:Y:S01]  /*37c0*/  FMUL R115, R114, R99 ;  /* 0x0000006372737220 */ /* 0x000fe20000400000 */
[----:B0-----:R-:W-:-:S04]  /*37d0*/  IMAD.WIDE.U32 R122, R8, R20, R126 ;  /* 0x00000014087a7225 */ /* 0x001fc800078e007e */
[----:B------:R-:W-:Y:S01]  /*37e0*/  FFMA R115, R82, R98, R115 ;  /* 0x0000006252737223 */ /* 0x000fe20000000073 */
[----:B------:R-:W-:-:S04]  /*37f0*/  IADD3 R122, P0, R6, R122, RZ ;  /* 0x0000007a067a7210 */ /* 0x000fc80007f1e0ff */
[----:B------:R-:W-:Y:S02]  /*3800*/  F2FP.BF16.F32.PACK_AB R115, RZ, R115 ;  /* 0x00000073ff73723e */ /* 0x000fe400000010ff */
[----:B------:R-:W-:-:S03]  /*3810*/  IADD3.X R123, R7, R121, R123, P0, !PT ;  /* 0x00000079077b7210 */ /* 0x000fc600007fe47b */
[----:B------:R0:W-:Y:S01]  /*3820*/  @P1 STG.E.U16 desc[UR38][R132.64], R115 ;  /* 0x0000007384001986 */ /* 0x0001e2000c101526 */
[----:B------:R-:W-:Y:S01]  /*3830*/  ISETP.GT.AND P1, PT, R3, 0x1, P6 ;  /* 0x000000010300780c */ /* 0x000fe20003724270 */
[----:B------:R-:W-:-:S04]  /*3840*/  IMAD.WIDE.U32 R122, R23, R14, R122 ;  /* 0x0000000e177a7225 */ /* 0x000fc800078e007a */
[----:B------:R-:W-:Y:S01]  /*3850*/  IMAD.IADD R82, R15, 0x1, R123 ;  /* 0x000000010f527824 */ /* 0x000fe200078e027b */
[----:B------:R-:W-:-:S04]  /*3860*/  LEA R114, P0, R122, R10, 0x1 ;  /* 0x0000000a7a727211 */ /* 0x000fc800078008ff */
[----:B0-----:R-:W-:-:S03]  /*3870*/  LEA.HI.X R115, R122, R11, R82, 0x1, P0 ;  /* 0x0000000b7a737211 */ /* 0x001fc600000f0c52 */
[----:B------:R-:W-:Y:S06]  /*3880*/  @!P1 BRA `(.L_x_52) ;  /* 0x0000000000049947 */ /* 0x000fec0003800000 */
[----:B------:R0:W5:Y:S02]  /*3890*/  LDG.E.LTC128B.U16 R131, desc[UR38][R114.64+0x2] ;  /* 0x0000022672837981 */ /* 0x000164000c1e1520 */
.L_x_52:
[----:B------:R-:W-:Y:S05]  /*38a0*/  BSYNC B1 ;  /* 0x0000000000017941 */ /* 0x000fea0003800000 */
.L_x_51:
[----:B-----5:R-:W-:Y:S01]  /*38b0*/  IMAD.U32 R82, R131, 0x10000, RZ ;  /* 0x0001000083527824 */ /* 0x020fe200078e00ff */
[----:B------:R-:W-:Y:S01]  /*38c0*/  IADD3 R122, P0, R107, R80, RZ ;  /* 0x000000506b7a7210 */ /* 0x000fe20007f1e0ff */
[----:B------:R-:W-:Y:S02]  /*38d0*/  BSSY B1, `(.L_x_53) ;  /* 0x0000009000017945 */ /* 0x000fe40003800000 */
[----:B------:R-:W-:Y:S02]  /*38e0*/  FMUL R82, R82, R99 ;  /* 0x0000006352527220 */ /* 0x000fe40000400000 */
[----:B------:R-:W-:Y:S01]  /*38f0*/  IMAD.X R123, R95, 0x1, R117, P0 ;  /* 0x000000015f7b7824 */ /* 0x000fe200000e0675 */
[----:B------:R-:W-:Y:S01]  /*3900*/  ISETP.GT.AND P0, PT, R3, 0x8, P2 ;  /* 0x000000080300780c */ /* 0x000fe20001704270 */
[----:B------:R-:W-:-:S05]  /*3910*/  FFMA R82, R83, R98, R82 ;  /* 0x0000006253527223 */ /* 0x000fca0000000052 */
[----:B------:R-:W-:-:S05]  /*3920*/  F2FP.BF16.F32.PACK_AB R82, RZ, R82 ;  /* 0x00000052ff52723e */ /* 0x000fca00000010ff */
[----:B------:R2:W-:Y:S02]  /*3930*/  @P1 STG.E.U16 desc[UR38][R122.64+0x2], R82 ;  /* 0x000002527a001986 */ /* 0x0005e4000c101526 */
[----:B------:R-:W-:Y:S05]  /*3940*/  @!P0 BRA `(.L_x_54) ;  /* 0x0000000000048947 */ /* 0x000fea0003800000 */
[----:B------:R0:W5:Y:S02]  /*3950*/  LDG.E.LTC128B.U16 R131, desc[UR38][R92.64+0x10] ;  /* 0x000010265c837981 */ /* 0x000164000c1e1520 */
.L_x_54:
[----:B------:R-:W-:Y:S05]  /*3960*/  BSYNC B1 ;  /* 0x0000000000017941 */ /* 0x000fea0003800000 */
.L_x_53:
[----:B--2--5:R-:W-:Y:S01]  /*3970*/  IMAD.U32 R82, R131, 0x10000, RZ ;  /* 0x0001000083527824 */ /* 0x024fe200078e00ff */
[----:B------:R-:W-:Y:S01]  /*3980*/  ISETP.GT.AND P1, PT, R3, 0x9, P2 ;  /* 0x000000090300780c */ /* 0x000fe20001724270 */
[----:B------:R-:W-:Y:S02]  /*3990*/  BSSY B1, `(.L_x_55) ;  /* 0x000000a000017945 */ /* 0x000fe40003800000 */
[----:B------:R-:W-:Y:S01]  /*39a0*/  FMUL R83, R82, R99 ;  /* 0x0000006352537220 */ /* 0x000fe20000400000 */
[----:B------:R-:W-:-:S03]  /*39b0*/  @P0 IMAD.MOV.U32 R82, RZ, RZ, R80 ;  /* 0x000000ffff520224 */ /* 0x000fc600078e0050 */
[----:B------:R-:W-:-:S05]  /*39c0*/  FFMA R83, R84, R98, R83 ;  /* 0x0000006254537223 */ /* 0x000fca0000000053 */
[----:B------:R-:W-:-:S04]  /*39d0*/  F2FP.BF16.F32.PACK_AB R83, RZ, R83 ;  /* 0x00000053ff53723e */ /* 0x000fc800000010ff */
[----:B------:R-:W-:Y:S01]  /*39e0*/  PRMT R84, R83, 0x7610, R84 ;  /* 0x0000761053547816 */ /* 0x000fe20000000054 */
[----:B------:R-:W-:-:S05]  /*39f0*/  @P0 IMAD.MOV.U32 R83, RZ, RZ, R95 ;  /* 0x000000ffff530224 */ /* 0x000fca00078e005f */
[----:B------:R2:W-:Y:S01]  /*3a00*/  @P0 STG.E.U16 desc[UR38][R82.64+0x10], R84 ;  /* 0x0000105452000986 */ /* 0x0005e2000c101526 */
[----:B------:R-:W-:Y:S05]  /*3a10*/  @!P1 BRA `(.L_x_56) ;  /* 0x0000000000049947 */ /* 0x000fea0003800000 */
[----:B------:R0:W5:Y:S02]  /*3a20*/  LDG.E.LTC128B.U16 R131, desc[UR38][R92.64+0x12] ;  /* 0x000012265c837981 */ /* 0x000164000c1e1520 */
.L_x_56:
[----:B------:R-:W-:Y:S05]  /*3a30*/  BSYNC B1 ;  /* 0x0000000000017941 */ /* 0x000fea0003800000 */
.L_x_55:
[----:B--2--5:R-:W-:Y:S01]  /*3a40*/  IMAD.U32 R82, R131, 0x10000, RZ ;  /* 0x0001000083527824 */ /* 0x024fe200078e00ff */
[----:B------:R-:W-:Y:S01]  /*3a50*/  ISETP.GT.AND P0, PT, R3, 0x8, P6 ;  /* 0x000000080300780c */ /* 0x000fe20003704270 */
[----:B------:R-:W-:Y:S01]  /*3a60*/  @P1 IMAD.MOV.U32 R83, RZ, RZ, R95 ;  /* 0x000000ffff531224 */ /* 0x000fe200078e005f */
[----:B------:R-:W-:Y:S01]  /*3a70*/  BSSY B1, `(.L_x_57) ;  /* 0x0000009000017945 */ /* 0x000fe20003800000 */
[----:B------:R-:W-:-:S04]  /*3a80*/  FMUL R82, R82, R99 ;  /* 0x0000006352527220 */ /* 0x000fc80000400000 */
[----:B------:R-:W-:-:S05]  /*3a90*/  FFMA R82, R85, R98, R82 ;  /* 0x0000006255527223 */ /* 0x000fca0000000052 */
[----:B------:R-:W-:-:S04]  /*3aa0*/  F2FP.BF16.F32.PACK_AB R82, RZ, R82 ;  /* 0x00000052ff52723e */ /* 0x000fc800000010ff */
[----:B------:R-:W-:Y:S01]  /*3ab0*/  PRMT R84, R82, 0x7610, R84 ;  /* 0x0000761052547816 */ /* 0x000fe20000000054 */
[----:B------:R-:W-:-:S05]  /*3ac0*/  @P1 IMAD.MOV.U32 R82, RZ, RZ, R80 ;  /* 0x000000ffff521224 */ /* 0x000fca00078e0050 */
[----:B------:R2:W-:Y:S01]  /*3ad0*/  @P1 STG.E.U16 desc[UR38][R82.64+0x12], R84 ;  /* 0x0000125452001986 */ /* 0x0005e2000c101526 */
[----:B------:R-:W-:Y:S05]  /*3ae0*/  @!P0 BRA `(.L_x_58) ;  /* 0x0000000000048947 */ /* 0x000fea0003800000 */
[----:B------:R0:W5:Y:S02]  /*3af0*/  LDG.E.LTC128B.U16 R131, desc[UR38][R114.64+0x10] ;  /* 0x0000102672837981 */ /* 0x000164000c1e1520 */
.L_x_58:
[----:B------:R-:W-:Y:S05]  /*3b00*/  BSYNC B1 ;  /* 0x0000000000017941 */ /* 0x000fea0003800000 */
.L_x_57:
[----:B--2--5:R-:W-:Y:S01]  /*3b10*/  IMAD.U32 R82, R131, 0x10000, RZ ;  /* 0x0001000083527824 */ /* 0x024fe200078e00ff */
[----:B------:R-:W-:Y:S01]  /*3b20*/  BSSY B1, `(.L_x_59) ;  /* 0x0000012000017945 */ /* 0x000fe20003800000 */
[----:B------:R-:W-:-:S04]  /*3b30*/  IMAD.WIDE.U32 R124, R20, 0x78, R124 ;  /* 0x00000078147c7825 */ /* 0x000fc800078e007c */
[----:B------:R-:W-:Y:S01]  /*3b40*/  FMUL R83, R82, R99 ;  /* 0x0000006352537220 */ /* 0x000fe20000400000 */
[----:B------:R-:W-:Y:S01]  /*3b50*/  @P0 IMAD.MOV.U32 R82, RZ, RZ, R122 ;  /* 0x000000ffff520224 */ /* 0x000fe200078e007a */
[----:B------:R-:W-:Y:S02]  /*3b60*/  IADD3 R84, P1, R112, R124, RZ ;  /* 0x0000007c70547210 */ /* 0x000fe40007f3e0ff */
[----:B------:R-:W-:Y:S02]  /*3b70*/  FFMA R83, R86, R98, R83 ;  /* 0x0000006256537223 */ /* 0x000fe40000000053 */
[----:B------:R-:W-:-:S03]  /*3b80*/  IADD3.X R85, R113, R21, R125, P1, !PT ;  /* 0x0000001571557210 */ /* 0x000fc60000ffe47d */
[----:B------:R-:W-:Y:S01]  /*3b90*/  F2FP.BF16.F32.PACK_AB R83, RZ, R83 ;  /* 0x00000053ff53723e */ /* 0x000fe200000010ff */
[----:B------:R-:W-:-:S03]  /*3ba0*/  IMAD.WIDE.U32 R84, R8, R20, R84 ;  /* 0x0000001408547225 */ /* 0x000fc600078e0054 */
[----:B------:R-:W-:Y:S01]  /*3bb0*/  PRMT R86, R83, 0x7610, R86 ;  /* 0x0000761053567816 */ /* 0x000fe20000000056 */
[----:B------:R-:W-:Y:S01]  /*3bc0*/  @P0 IMAD.MOV.U32 R83, RZ, RZ, R123 ;  /* 0x000000ffff530224 */ /* 0x000fe200078e007b */
[----:B------:R-:W-:-:S04]  /*3bd0*/  IADD3 R84, P1, R6, R84, RZ ;  /* 0x0000005406547210 */ /* 0x000fc80007f3e0ff */
[----:B------:R2:W-:Y:S01]  /*3be0*/  @P0 STG.E.U16 desc[UR38][R82.64+0x10], R86 ;  /* 0x0000105652000986 */ /* 0x0005e2000c101526 */
[----:B------:R-:W-:Y:S02]  /*3bf0*/  ISETP.GT.AND P0, PT, R3, 0x9, P6 ;  /* 0x000000090300780c */ /* 0x000fe40003704270 */
[----:B------:R-:W-:-:S03]  /*3c00*/  IADD3.X R85, R7, R121, R85, P1, !PT ;  /* 0x0000007907557210 */ /* 0x000fc60000ffe455 */
[----:B------:R-:W-:-:S08]  /*3c10*/  IMAD.WIDE.U32 R84, R23, R14, R84 ;  /* 0x0000000e17547225 */ /* 0x000fd000078e0054 */
[----:B--2---:R-:W-:Y:S05]  /*3c20*/  @!P0 BRA `(.L_x_60) ;  /* 0x0000000000048947 */ /* 0x004fea0003800000 */
[----:B------:R2:W5:Y:S02]  /*3c30*/  LDG.E.LTC128B.U16 R131, desc[UR38][R114.64+0x12] ;  /* 0x0000122672837981 */ /* 0x000564000c1e1520 */
.L_x_60:
[----:B------:R-:W-:Y:S05]  /*3c40*/  BSYNC B1 ;  /* 0x0000000000017941 */ /* 0x000fea0003800000 */
.L_x_59:
[----:B-----5:R-:W-:Y:S01]  /*3c50*/  IMAD.U32 R86, R131, 0x10000, RZ ;  /* 0x0001000083567824 */ /* 0x020fe200078e00ff */
[----:B------:R-:W-:Y:S01]  /*3c60*/  LEA R82, P1, R84, R10, 0x1 ;  /* 0x0000000a54527211 */ /* 0x000fe200078208ff */
[----:B------:R-:W-:Y:S01]  /*3c70*/  IMAD.IADD R9, R15, 0x1, R85 ;  /* 0x000000010f097824 */ /* 0x000fe200078e0255 */
[----:B------:R-:W-:Y:S01]  /*3c80*/  SHF.L.U64.HI R129, R4, 0x8, R5 ;  /* 0x0000000804817819 */ /* 0x000fe20000010205 */
[----:B------:R-:W-:Y:S01]  /*3c90*/  FMUL R86, R86, R99 ;  /* 0x0000006356567220 */ /* 0x000fe20000400000 */
[----:B------:R-:W-:Y:S02]  /*3ca0*/  IMAD.SHL.U32 R125, R4, 0x100, RZ ;  /* 0x00000100047d7824 */ /* 0x000fe400078e00ff */
[----:B------:R-:W-:Y:S01]  /*3cb0*/  LEA.HI.X R83, R84, R11, R9, 0x1, P1 ;  /* 0x0000000b54537211 */ /* 0x000fe200008f0c09 */
[----:B------:R-:W-:Y:S01]  /*3cc0*/  FFMA R86, R87, R98, R86 ;  /* 0x0000006257567223 */ /* 0x000fe20000000056 */
[----:B------:R-:W-:Y:S01]  /*3cd0*/  IADD3 R110, P1, R110, R128, RZ ;  /* 0x000000806e6e7210 */ /* 0x000fe20007f3e0ff */
[----:B------:R-:W-:-:S02]  /*3ce0*/  @P0 IMAD.MOV.U32 R87, RZ, RZ, R123 ;  /* 0x000000ffff570224 */ /* 0x000fc400078e007b */
[----:B------:R-:W-:Y:S01]  /*3cf0*/  IMAD.WIDE.U32 R126, R20, 0x78, R126 ;  /* 0x00000078147e7825 */ /* 0x000fe200078e007e */
[----:B------:R-:W-:-:S03]  /*3d00*/  F2FP.BF16.F32.PACK_AB R86, RZ, R86 ;  /* 0x00000056ff56723e */ /* 0x000fc600000010ff */
[----:B------:R-:W-:Y:S01]  /*3d10*/  IMAD.X R109, R139, 0x1, R109, P1 ;  /* 0x000000018b6d7824 */ /* 0x000fe200008e066d */
[----:B------:R-:W-:Y:S02]  /*3d20*/  LEA R108, P1, R110, R10, 0x1 ;  /* 0x0000000a6e6c7211 */ /* 0x000fe400078208ff */
[----:B------:R-:W-:Y:S01]  /*3d30*/  PRMT R9, R86, 0x7610, R9 ;  /* 0x0000761056097816 */ /* 0x000fe20000000009 */
[----:B------:R-:W-:Y:S01]  /*3d40*/  @P0 IMAD.MOV.U32 R86, RZ, RZ, R122 ;  /* 0x000000ffff560224 */ /* 0x000fe200078e007a */
[----:B------:R-:W-:Y:S02]  /*3d50*/  LEA.HI.X R109, R110, R11, R109, 0x1, P1 ;  /* 0x0000000b6e6d7211 */ /* 0x000fe400008f0c6d */
[----:B------:R-:W-:Y:S02]  /*3d60*/  IADD3 R84, P1, R135, R12, RZ ;  /* 0x0000000c87547210 */ /* 0x000fe40007f3e0ff */
[----:B------:R0:W-:Y:S03]  /*3d70*/  @P0 STG.E.U16 desc[UR38][R86.64+0x12], R9 ;  /* 0x0000120956000986 */ /* 0x0001e6000c101526 */
[----:B------:R-:W-:Y:S01]  /*3d80*/  IMAD.X R85, R137, 0x1, R13, P1 ;  /* 0x0000000189557824 */ /* 0x000fe200008e060d */
[----:B------:R-:W-:-:S04]  /*3d90*/  IADD3 R4, P0, P1, R107, R80, R125 ;  /* 0x000000506b047210 */ /* 0x000fc8000791e07d */
[----:B------:R-:W-:Y:S02]  /*3da0*/  IADD3.X R5, R117, R95, R129, P0, P1 ;  /* 0x0000005f75057210 */ /* 0x000fe400007e2481 */
[----:B------:R-:W-:Y:S02]  /*3db0*/  IADD3 R110, P0, R112, R126, RZ ;  /* 0x0000007e706e7210 */ /* 0x000fe40007f1e0ff */
[----:B------:R-:W-:Y:S02]  /*3dc0*/  ISETP.GT.AND P1, PT, R106, 0x100, PT ;  /* 0x000001006a00780c */ /* 0x000fe40003f24270 */
[----:B------:R-:W-:Y:S02]  /*3dd0*/  IADD3.X R111, R113, R21, R127, P0, !PT ;  /* 0x00000015716f7210 */ /* 0x000fe400007fe47f */
[----:B------:R-:W-:-:S13]  /*3de0*/  ISETP.GT.AND P0, PT, R3, RZ, P1 ;  /* 0x000000ff0300720c */ /* 0x000fda0000f04270 */
[----:B------:R-:W3:Y:S01]  /*3df0*/  @P0 LDG.E.LTC128B.U16 R131, desc[UR38][R108.64] ;  /* 0x000000266c830981 */ /* 0x000ee2000c1e1520 */
[----:B------:R-:W-:Y:S01]  /*3e00*/  BSSY B1, `(.L_x_61) ;  /* 0x000000d000017945 */ /* 0x000fe20003800000 */
[----:B---3--:R-:W-:-:S04]  /*3e10*/  IMAD.U32 R112, R131, 0x10000, RZ ;  /* 0x0001000083707824 */ /* 0x008fc800078e00ff */
[----:B0-----:R-:W-:-:S04]  /*3e20*/  FMUL R9, R112, R99 ;  /* 0x0000006370097220 */ /* 0x001fc80000400000 */
[----:B------:R-:W-:-:S05]  /*3e30*/  FFMA R9, R72, R98, R9 ;  /* 0x0000006248097223 */ /* 0x000fca0000000009 */
[----:B------:R-:W-:-:S04]  /*3e40*/  F2FP.BF16.F32.PACK_AB R9, RZ, R9 ;  /* 0x00000009ff09723e */ /* 0x000fc800000010ff */
[----:B------:R-:W-:Y:S01]  /*3e50*/  PRMT R21, R9, 0x7610, R21 ;  /* 0x0000761009157816 */ /* 0x000fe20000000015 */
[----:B------:R-:W-:-:S04]  /*3e60*/  IMAD.WIDE.U32 R8, R8, R20, R110 ;  /* 0x0000001408087225 */ /* 0x000fc800078e006e */
[----:B------:R0:W-:Y:S01]  /*3e70*/  @P0 STG.E.U16 desc[UR38][R84.64], R21 ;  /* 0x0000001554000986 */ /* 0x0001e2000c101526 */
[----:B------:R-:W-:-:S04]  /*3e80*/  IADD3 R8, P0, R6, R8, RZ ;  /* 0x0000000806087210 */ /* 0x000fc80007f1e0ff */
[----:B------:R-:W-:Y:S02]  /*3e90*/  IADD3.X R9, R7, R121, R9, P0, !PT ;  /* 0x0000007907097210 */ /* 0x000fe400007fe409 */
[----:B------:R-:W-:-:S13]  /*3ea0*/  ISETP.GT.AND P0, PT, R3, 0x1, P1 ;  /* 0x000000010300780c */ /* 0x000fda0000f04270 */
[----:B0-----:R-:W-:Y:S05]  /*3eb0*/  @!P0 BRA `(.L_x_62) ;  /* 0x0000000000048947 */ /* 0x001fea0003800000 */
[----:B------:R0:W5:Y:S02]  /*3ec0*/  LDG.E.LTC128B.U16 R131, desc[UR38][R82.64+0x2] ;  /* 0x0000022652837981 */ /* 0x000164000c1e1520 */
.L_x_62:
[----:B------:R-:W-:Y:S05]  /*3ed0*/  BSYNC B1 ;  /* 0x0000000000017941 */ /* 0x000fea0003800000 */
.L_x_61:
[----:B-----5:R-:W-:Y:S01]  /*3ee0*/  IMAD.U32 R6, R131, 0x10000, RZ ;  /* 0x0001000083067824 */ /* 0x020fe200078e00ff */
[----:B------:R-:W-:Y:S01]  /*3ef0*/  BSSY B1, `(.L_x_63) ;  /* 0x0000014000017945 */ /* 0x000fe20003800000 */
[----:B------:R-:W-:Y:S02]  /*3f00*/  @P0 IMAD.MOV.U32 R20, RZ, RZ, R84 ;  /* 0x000000ffff140224 */ /* 0x000fe400078e0054 */
[----:B------:R-:W-:Y:S01]  /*3f10*/  FMUL R6, R6, R99 ;  /* 0x0000006306067220 */ /* 0x000fe20000400000 */
[----:B------:R-:W-:Y:S02]  /*3f20*/  @P0 IMAD.MOV.U32 R21, RZ, RZ, R85 ;  /* 0x000000ffff150224 */ /* 0x000fe400078e0055 */
[----:B------:R-:W-:-:S04]  /*3f30*/  IMAD.WIDE.U32 R8, R23, R14, R8 ;  /* 0x0000000e17087225 */ /* 0x000fc800078e0008 */
[----:B------:R-:W-:Y:S01]  /*3f40*/  FFMA R6, R73, R98, R6 ;  /* 0x0000006249067223 */ /* 0x000fe20000000006 */
[----:B------:R-:W-:-:S04]  /*3f50*/  IMAD.IADD R15, R15, 0x1, R9 ;  /* 0x000000010f0f7824 */ /* 0x000fc800078e0209 */
[----:B------:R-:W-:-:S04]  /*3f60*/  F2FP.BF16.F32.PACK_AB R6, RZ, R6 ;  /* 0x00000006ff06723e */ /* 0x000fc800000010ff */
[----:B------:R-:W-:-:S05]  /*3f70*/  PRMT R7, R6, 0x7610, R7 ;  /* 0x0000761006077816 */ /* 0x000fca0000000007 */
[----:B------:R3:W-:Y:S01]  /*3f80*/  @P0 STG.E.U16 desc[UR38][R20.64+0x2], R7 ;  /* 0x0000020714000986 */ /* 0x0007e2000c101526 */
[----:B------:R-:W-:-:S04]  /*3f90*/  LEA R6, P0, R116, R10, 0x1 ;  /* 0x0000000a74067211 */ /* 0x000fc800078008ff */
[----:B---3--:R-:W-:Y:S02]  /*3fa0*/  LEA.HI.X R7, R116, R11, R120, 0x1, P0 ;  /* 0x0000000b74077211 */ /* 0x008fe400000f0c78 */
[----:B------:R-:W-:-:S04]  /*3fb0*/  LEA R10, P0, R8, R10, 0x1 ;  /* 0x0000000a080a7211 */ /* 0x000fc800078008ff */
[----:B------:R-:W-:Y:S02]  /*3fc0*/  LEA.HI.X R11, R8, R11, R15, 0x1, P0 ;  /* 0x0000000b080b7211 */ /* 0x000fe400000f0c0f */
[----:B------:R-:W-:-:S05]  /*3fd0*/  IADD3 R8, P0, R84, R107, RZ ;  /* 0x0000006b54087210 */ /* 0x000fca0007f1e0ff */
[----:B------:R-:W-:Y:S01]  /*3fe0*/  IMAD.X R9, R85, 0x1, R117, P0 ;  /* 0x0000000155097824 */ /* 0x000fe200000e0675 */
[----:B------:R-:W-:-:S04]  /*3ff0*/  ISETP.GT.AND P0, PT, R106, 0x108, PT ;  /* 0x000001086a00780c */ /* 0x000fc80003f04270 */
[----:B------:R-:W-:-:S13]  /*4000*/  ISETP.GT.AND P5, PT, R3, RZ, P0 ;  /* 0x000000ff0300720c */ /* 0x000fda00007a4270 */
[----:B------:R-:W-:Y:S05]  /*4010*/  @!P5 BRA `(.L_x_64) ;  /* 0x000000000004d947 */ /* 0x000fea0003800000 */
[----:B------:R3:W5:Y:S02]  /*4020*/  LDG.E.LTC128B.U16 R131, desc[UR38][R6.64] ;  /* 0x0000002606837981 */ /* 0x000764000c1e1520 */
.L_x_64:
[----:B------:R-:W-:Y:S05]  /*4030*/  BSYNC B1 ;  /* 0x0000000000017941 */ /* 0x000fea0003800000 */
.L_x_63:
[----:B---3-5:R-:W-:Y:S01]  /*4040*/  IMAD.U32 R6, R131, 0x10000, RZ ;  /* 0x0001000083067824 */ /* 0x028fe200078e00ff */
[----:B------:R-:W-:Y:S03]  /*4050*/  BSSY B1, `(.L_x_65) ;  /* 0x0000008000017945 */ /* 0x000fe60003800000 */
[----:B------:R-:W-:-:S04]  /*4060*/  FMUL R7, R6, R99 ;  /* 0x0000006306077220 */ /* 0x000fc80000400000 */
[----:B------:R-:W-:-:S05]  /*4070*/  FFMA R7, R74, R98, R7 ;  /* 0x000000624a077223 */ /* 0x000fca0000000007 */
[----:B------:R-:W-:-:S05]  /*4080*/  F2FP.BF16.F32.PACK_AB R7, RZ, R7 ;  /* 0x00000007ff07723e */ /* 0x000fca00000010ff */
[----:B------:R3:W-:Y:S01]  /*4090*/  @P5 STG.E.U16 desc[UR38][R8.64], R7 ;  /* 0x0000000708005986 */ /* 0x0007e2000c101526 */
[----:B------:R-:W-:-:S13]  /*40a0*/  ISETP.GT.AND P5, PT, R3, 0x1, P0 ;  /* 0x000000010300780c */ /* 0x000fda00007a4270 */
[----:B---3--:R-:W-:Y:S05]  /*40b0*/  @!P5 BRA `(.L_x_66) ;  /* 0x000000000004d947 */ /* 0x008fea0003800000 */
[----:B------:R3:W5:Y:S02]  /*40c0*/  LDG.E.LTC128B.U16 R131, desc[UR38][R10.64+0x2] ;  /* 0x000002260a837981 */ /* 0x000764000c1e1520 */
.L_x_66:
[----:B------:R-:W-:Y:S05]  /*40d0*/  BSYNC B1 ;  /* 0x0000000000017941 */ /* 0x000fea0003800000 */
.L_x_65:
[----:B-----5:R-:W-:Y:S01]  /*40e0*/  IMAD.U32 R6, R131, 0x10000, RZ ;  /* 0x0001000083067824 */ /* 0x020fe200078e00ff */
[----:B------:R-:W-:Y:S03]  /*40f0*/  BSSY B1, `(.L_x_67) ;  /* 0x0000008000017945 */ /* 0x000fe60003800000 */
[----:B------:R-:W-:-:S04]  /*4100*/  FMUL R6, R6, R99 ;  /* 0x0000006306067220 */ /* 0x000fc80000400000 */
[----:B------:R-:W-:-:S05]  /*4110*/  FFMA R6, R75, R98, R6 ;  /* 0x000000624b067223 */ /* 0x000fca0000000006 */
[----:B------:R-:W-:-:S05]  /*4120*/  F2FP.BF16.F32.PACK_AB R6, RZ, R6 ;  /* 0x00000006ff06723e */ /* 0x000fca00000010ff */
[----:B------:R0:W-:Y:S01]  /*4130*/  @P5 STG.E.U16 desc[UR38][R8.64+0x2], R6 ;  /* 0x0000020608005986 */ /* 0x0001e2000c101526 */
[----:B------:R-:W-:-:S13]  /*4140*/  ISETP.GT.AND P5, PT, R3, 0x8, P1 ;  /* 0x000000080300780c */ /* 0x000fda0000fa4270 */
[----:B0-----:R-:W-:Y:S05]  /*4150*/  @!P5 BRA `(.L_x_68) ;  /* 0x000000000004d947 */ /* 0x001fea0003800000 */
[----:B------:R0:W5:Y:S02]  /*4160*/  LDG.E.LTC128B.U16 R131, desc[UR38][R82.64+0x10] ;  /* 0x0000102652837981 */ /* 0x000164000c1e1520 */
.L_x_68:
[----:B------:R-:W-:Y:S05]  /*4170*/  BSYNC B1 ;  /* 0x0000000000017941 */ /* 0x000fea0003800000 */
.L_x_67:
[----:B-----5:R-:W-:Y:S01]  /*4180*/  IMAD.U32 R6, R131, 0x10000, RZ ;  /* 0x0001000083067824 */ /* 0x020fe200078e00ff */
[----:B------:R-:W-:Y:S03]  /*4190*/  BSSY B1, `(.L_x_69) ;  /* 0x000000b000017945 */ /* 0x000fe60003800000 */
[----:B------:R-:W-:Y:S01]  /*41a0*/  FMUL R7, R6, R99 ;  /* 0x0000006306077220 */ /* 0x000fe20000400000 */
[----:B------:R-:W-:-:S03]  /*41b0*/  @P5 IMAD.MOV.U32 R6, RZ, RZ, R84 ;  /* 0x000000ffff065224 */ /* 0x000fc600078e0054 */
[----:B------:R-:W-:-:S05]  /*41c0*/  FFMA R7, R76, R98, R7 ;  /* 0x000000624c077223 */ /* 0x000fca0000000007 */
[----:B------:R-:W-:-:S04]  /*41d0*/  F2FP.BF16.F32.PACK_AB R7, RZ, R7 ;  /* 0x00000007ff07723e */ /* 0x000fc800000010ff */
[----:B------:R-:W-:Y:S01]  /*41e0*/  PRMT R8, R7, 0x7610, R8 ;  /* 0x0000761007087816 */ /* 0x000fe20000000008 */
[----:B------:R-:W-:-:S05]  /*41f0*/  @P5 IMAD.MOV.U32 R7, RZ, RZ, R85 ;  /* 0x000000ffff075224 */ /* 0x000fca00078e0055 */
[----:B------:R0:W-:Y:S01]  /*4200*/  @P5 STG.E.U16 desc[UR38][R6.64+0x10], R8 ;  /* 0x0000100806005986 */ /* 0x0001e2000c101526 */
[----:B------:R-:W-:-:S13]  /*4210*/  ISETP.GT.AND P5, PT, R3, 0x9, P1 ;  /* 0x000000090300780c */ /* 0x000fda0000fa4270 */
[----:B0-----:R-:W-:Y:S05]  /*4220*/  @!P5 BRA `(.L_x_70) ;  /* 0x000000000004d947 */ /* 0x001fea0003800000 */
[----:B------:R0:W5:Y:S02]  /*4230*/  LDG.E.LTC128B.U16 R131, desc[UR38][R82.64+0x12] ;  /* 0x0000122652837981 */ /* 0x000164000c1e1520 */
.L_x_70:
[----:B------:R-:W-:Y:S05]  /*4240*/  BSYNC B1 ;  /* 0x0000000000017941 */ /* 0x000fea0003800000 */
.L_x_69:
[----:B-----5:R-:W-:Y:S01]  /*4250*/  IMAD.U32 R6, R131, 0x10000, RZ ;  /* 0x0001000083067824 */ /* 0x020fe200078e00ff */
[----:B------:R-:W-:Y:S01]  /*4260*/  BSSY B1, `(.L_x_71) ;  /* 0x000000d000017945 */ /* 0x000fe20003800000 */
[----:B------:R-:W-:Y:S02]  /*4270*/  @P5 IMAD.MOV.U32 R7, RZ, RZ, R85 ;  /* 0x000000ffff075224 */ /* 0x000fe400078e0055 */
[----:B------:R-:W-:-:S04]  /*4280*/  FMUL R6, R6, R99 ;  /* 0x0000006306067220 */ /* 0x000fc80000400000 */
[----:B------:R-:W-:-:S05]  /*4290*/  FFMA R6, R77, R98, R6 ;  /* 0x000000624d067223 */ /* 0x000fca0000000006 */
[----:B------:R-:W-:-:S04]  /*42a0*/  F2FP.BF16.F32.PACK_AB R6, RZ, R6 ;  /* 0x00000006ff06723e */ /* 0x000fc800000010ff */
[----:B------:R-:W-:Y:S01]  /*42b0*/  PRMT R8, R6, 0x7610, R8 ;  /* 0x0000761006087816 */ /* 0x000fe20000000008 */
[----:B------:R-:W-:-:S05]  /*42c0*/  @P5 IMAD.MOV.U32 R6, RZ, RZ, R84 ;  /* 0x000000ffff065224 */ /* 0x000fca00078e0054 */
[----:B------:R0:W-:Y:S01]  /*42d0*/  @P5 STG.E.U16 desc[UR38][R6.64+0x12], R8 ;  /* 0x0000120806005986 */ /* 0x0001e2000c101526 */
[----:B------:R-:W-:-:S05]  /*42e0*/  IADD3 R14, P5, R84, R107, RZ ;  /* 0x0000006b540e7210 */ /* 0x000fca0007fbe0ff */
[----:B------:R-:W-:Y:S01]  /*42f0*/  IMAD.X R15, R85, 0x1, R117, P5 ;  /* 0x00000001550f7824 */ /* 0x000fe200028e0675 */
[----:B------:R-:W-:-:S13]  /*4300*/  ISETP.GT.AND P5, PT, R3, 0x8, P0 ;  /* 0x000000080300780c */ /* 0x000fda00007a4270 */
[----:B0-----:R-:W-:Y:S05]  /*4310*/  @!P5 BRA `(.L_x_72) ;  /* 0x000000000004d947 */ /* 0x001fea0003800000 */
[----:B------:R0:W5:Y:S02]  /*4320*/  LDG.E.LTC128B.U16 R131, desc[UR38][R10.64+0x10] ;  /* 0x000010260a837981 */ /* 0x000164000c1e1520 */
.L_x_72:
[----:B------:R-:W-:Y:S05]  /*4330*/  BSYNC B1 ;  /* 0x0000000000017941 */ /* 0x000fea0003800000 */
.L_x_71:
[----:B-----5:R-:W-:Y:S01]  /*4340*/  IMAD.U32 R6, R131, 0x10000, RZ ;  /* 0x0001000083067824 */ /* 0x020fe200078e00ff */
[----:B------:R-:W-:Y:S03]  /*4350*/  BSSY B1, `(.L_x_73) ;  /* 0x000000c000017945 */ /* 0x000fe60003800000 */
[----:B------:R-:W-:-:S04]  /*4360*/  FMUL R7, R6, R99 ;  /* 0x0000006306077220 */ /* 0x000fc80000400000 */
[----:B------:R-:W-:-:S05]  /*4370*/  FFMA R7, R78, R98, R7 ;  /* 0x000000624e077223 */ /* 0x000fca0000000007 */
[----:B------:R-:W-:-:S05]  /*4380*/  F2FP.BF16.F32.PACK_AB R7, RZ, R7 ;  /* 0x00000007ff07723e */ /* 0x000fca00000010ff */
[----:B------:R1:W-:Y:S01]  /*4390*/  @P5 STG.E.U16 desc[UR38][R14.64+0x10], R7 ;  /* 0x000010070e005986 */ /* 0x0003e2000c101526 */
[----:B------:R-:W-:-:S05]  /*43a0*/  IADD3 R6, P5, R125, R80, RZ ;  /* 0x000000507d067210 */ /* 0x000fca0007fbe0ff */
[----:B-1----:R-:W-:Y:S01]  /*43b0*/  IMAD.X R7, R95, 0x1, R129, P5 ;  /* 0x000000015f077824 */ /* 0x002fe200028e0681 */
[----:B------:R-:W-:-:S05]  /*43c0*/  IADD3 R8, P5, R107, R6, RZ ;  /* 0x000000066b087210 */ /* 0x000fca0007fbe0ff */
[----:B------:R-:W-:Y:S01]  /*43d0*/  IMAD.X R9, R117, 0x1, R7, P5 ;  /* 0x0000000175097824 */ /* 0x000fe200028e0607 */
[----:B------:R-:W-:-:S13]  /*43e0*/  ISETP.GT.AND P5, PT, R3, 0x9, P0 ;  /* 0x000000090300780c */ /* 0x000fda00007a4270 */
[----:B------:R-:W-:Y:S05]  /*43f0*/  @!P5 BRA `(.L_x_74) ;  /* 0x000000000004d947 */ /* 0x000fea0003800000 */
[----:B------:R1:W5:Y:S02]  /*4400*/  LDG.E.LTC128B.U16 R131, desc[UR38][R10.64+0x12] ;  /* 0x000012260a837981 */ /* 0x000364000c1e1520 */
.L_x_74:
[----:B------:R-:W-:Y:S05]  /*4410*/  BSYNC B1 ;  /* 0x0000000000017941 */ /* 0x000fea0003800000 */
.L_x_73:
        /* <DEDUP_REMOVED lines=9> */
.L_x_76:
[----:B------:R-:W-:Y:S05]  /*44b0*/  BSYNC B1 ;  /* 0x0000000000017941 */ /* 0x000fea0003800000 */
.L_x_75:
        /* <DEDUP_REMOVED lines=9> */
.L_x_78:
[----:B------:R-:W-:Y:S05]  /*4550*/  BSYNC B1 ;  /* 0x0000000000017941 */ /* 0x000fea0003800000 */
.L_x_77:
        /* <DEDUP_REMOVED lines=9> */
.L_x_80:
[----:B------:R-:W-:Y:S05]  /*45f0*/  BSYNC B1 ;  /* 0x0000000000017941 */ /* 0x000fea0003800000 */
.L_x_79:
        /* <DEDUP_REMOVED lines=9> */
.L_x_82:
[----:B------:R-:W-:Y:S05]  /*4690*/  BSYNC B1 ;  /* 0x0000000000017941 */ /* 0x000fea0003800000 */
.L_x_81:
        /* <DEDUP_REMOVED lines=9> */
.L_x_84:
[----:B------:R-:W-:Y:S05]  /*4730*/  BSYNC B1 ;  /* 0x0000000000017941 */ /* 0x000fea0003800000 */
.L_x_83:
        /* <DEDUP_REMOVED lines=9> */
.L_x_86:
[----:B------:R-:W-:Y:S05]  /*47d0*/  BSYNC B1 ;  /* 0x0000000000017941 */ /* 0x000fea0003800000 */
.L_x_85:
        /* <DEDUP_REMOVED lines=9> */
.L_x_88:
[----:B------:R-:W-:Y:S05]  /*4870*/  BSYNC B1 ;  /* 0x0000000000017941 */ /* 0x000fea0003800000 */
.L_x_87:
        /* <DEDUP_REMOVED lines=9> */
.L_x_90:
[----:B------:R-:W-:Y:S05]  /*4910*/  BSYNC B1 ;  /* 0x0000000000017941 */ /* 0x000fea0003800000 */
.L_x_89:
        /* <DEDUP_REMOVED lines=9> */
.L_x_92:
[----:B------:R-:W-:Y:S05]  /*49b0*/  BSYNC B1 ;  /* 0x0000000000017941 */ /* 0x000fea0003800000 */
.L_x_91:
        /* <DEDUP_REMOVED lines=12> */
.L_x_94:
[----:B------:R-:W-:Y:S05]  /*4a80*/  BSYNC B1 ;  /* 0x0000000000017941 */ /* 0x000fea0003800000 */
.L_x_93:
        /* <DEDUP_REMOVED lines=12> */
.L_x_96:
[----:B------:R-:W-:Y:S05]  /*4b50*/  BSYNC B1 ;  /* 0x0000000000017941 */ /* 0x000fea0003800000 */
.L_x_95:
        /* <DEDUP_REMOVED lines=12> */
.L_x_98:
[----:B------:R-:W-:Y:S05]  /*4c20*/  BSYNC B1 ;  /* 0x0000000000017941 */ /* 0x000fea0003800000 */
.L_x_97:
        /* <DEDUP_REMOVED lines=12> */
.L_x_100:
[----:B------:R-:W-:Y:S05]  /*4cf0*/  BSYNC B1 ;  /* 0x0000000000017941 */ /* 0x000fea0003800000 */
.L_x_99:
        /* <DEDUP_REMOVED lines=12> */
.L_x_102:
[----:B------:R-:W-:Y:S05]  /*4dc0*/  BSYNC B1 ;  /* 0x0000000000017941 */ /* 0x000fea0003800000 */
.L_x_101:
        /* <DEDUP_REMOVED lines=12> */
.L_x_104:
[----:B------:R-:W-:Y:S05]  /*4e90*/  BSYNC B1 ;  /* 0x0000000000017941 */ /* 0x000fea0003800000 */
.L_x_103:
        /* <DEDUP_REMOVED lines=12> */
.L_x_106:
[----:B------:R-:W-:Y:S05]  /*4f60*/  BSYNC B1 ;  /* 0x0000000000017941 */ /* 0x000fea0003800000 */
.L_x_105:
[----:B-----5:R-:W-:Y:S02]  /*4f70*/  IMAD.U32 R14, R131, 0x10000, RZ ;  /* 0x00010000830e7824 */ /* 0x020fe400078e00ff */
        /* <DEDUP_REMOVED lines=8> */
[----:B------:R-:W2:Y:S01]  /*5000*/  @P5 LDG.E.LTC128B.U16 R131, desc[UR38][R82.64+0x20] ;  /* 0x0000202652835981 */ /* 0x000ea2000c1e1520 */
[----:B------:R-:W-:Y:S01]  /*5010*/  BSSY B1, `(.L_x_107) ;  /* 0x0000009000017945 */ /* 0x000fe20003800000 */
[----:B--2---:R-:W-:-:S04]  /*5020*/  IMAD.U32 R20, R131, 0x10000, RZ ;  /* 0x0001000083147824 */ /* 0x004fc800078e00ff */
[----:B------:R-:W-:-:S04]  /*5030*/  FMUL R21, R20, R99 ;  /* 0x0000006314157220 */ /* 0x000fc80000400000 */
[----:B------:R-:W-:-:S05]  /*5040*/  FFMA R21, R48, R98, R21 ;  /* 0x0000006230157223 */ /* 0x000fca0000000015 */
[----:B------:R-:W-:-:S05]  /*5050*/  F2FP.BF16.F32.PACK_AB R21, RZ, R21 ;  /* 0x00000015ff15723e */ /* 0x000fca00000010ff */
[----:B------:R0:W-:Y:S01]  /*5060*/  @P5 STG.E.U16 desc[UR38][R6.64+0x20], R21 ;  /* 0x0000201506005986 */ /* 0x0001e2000c101526 */
[----:B------:R-:W-:-:S13]  /*5070*/  ISETP.GT.AND P5, PT, R3, 0x11, P1 ;  /* 0x000000110300780c */ /* 0x000fda0000fa4270 */
[----:B0-----:R-:W-:Y:S05]  /*5080*/  @!P5 BRA `(.L_x_108) ;  /* 0x000000000004d947 */ /* 0x001fea0003800000 */
[----:B------:R0:W5:Y:S02]  /*5090*/  LDG.E.LTC128B.U16 R131, desc[UR38][R82.64+0x22] ;  /* 0x0000222652837981 */ /* 0x000164000c1e1520 */
.L_x_108:
[----:B------:R-:W-:Y:S05]  /*50a0*/  BSYNC B1 ;  /* 0x0000000000017941 */ /* 0x000fea0003800000 */
.L_x_107:
[----:B-----5:R-:W-:Y:S01]  /*50b0*/  IMAD.U32 R14, R131, 0x10000, RZ ;  /* 0x00010000830e7824 */ /* 0x020fe200078e00ff */
[----:B------:R-:W-:Y:S03]  /*50c0*/  BSSY B1, `(.L_x_109) ;  /* 0x0000008000017945 */ /* 0x000fe60003800000 */
[----:B------:R-:W-:-:S04]  /*50d0*/  FMUL R14, R14, R99 ;  /* 0x000000630e0e7220 */ /* 0x000fc80000400000 */
[----:B------:R-:W-:-:S05]  /*50e0*/  FFMA R14, R49, R98, R14 ;  /* 0x00000062310e7223 */ /* 0x000fca000000000e */
[----:B------:R-:W-:-:S05]  /*50f0*/  F2FP.BF16.F32.PACK_AB R14, RZ, R14 ;  /* 0x0000000eff0e723e */ /* 0x000fca00000010ff */
[----:B------:R2:W-:Y:S01]  /*5100*/  @P5 STG.E.U16 desc[UR38][R6.64+0x22], R14 ;  /* 0x0000220e06005986 */ /* 0x0005e2000c101526 */
[----:B------:R-:W-:-:S13]  /*5110*/  ISETP.GT.AND P5, PT, R3, 0x10, P0 ;  /* 0x000000100300780c */ /* 0x000fda00007a4270 */
[----:B--2---:R-:W-:Y:S05]  /*5120*/  @!P5 BRA `(.L_x_110) ;  /* 0x000000000004d947 */ /* 0x004fea0003800000 */
[----:B------:R2:W5:Y:S02]  /*5130*/  LDG.E.LTC128B.U16 R131, desc[UR38][R10.64+0x20] ;  /* 0x000020260a837981 */ /* 0x000564000c1e1520 */
.L_x_110:
[----:B------:R-:W-:Y:S05]  /*5140*/  BSYNC B1 ;  /* 0x0000000000017941 */ /* 0x000fea0003800000 */
.L_x_109:
        /* <DEDUP_REMOVED lines=9> */
.L_x_112:
[----:B------:R-:W-:Y:S05]  /*51e0*/  BSYNC B1 ;  /* 0x0000000000017941 */ /* 0x000fea0003800000 */
.L_x_111:
        /* <DEDUP_REMOVED lines=9> */
.L_x_114:
[----:B------:R-:W-:Y:S05]  /*5280*/  BSYNC B1 ;  /* 0x0000000000017941 */ /* 0x000fea0003800000 */
.L_x_113:
        /* <DEDUP_REMOVED lines=9> */
.L_x_116:
[----:B------:R-:W-:Y:S05]  /*5320*/  BSYNC B1 ;  /* 0x0000000000017941 */ /* 0x000fea0003800000 */
.L_x_115:
        /* <DEDUP_REMOVED lines=9> */
.L_x_118:
[----:B------:R-:W-:Y:S05]  /*53c0*/  BSYNC B1 ;  /* 0x0000000000017941 */ /* 0x000fea0003800000 */
.L_x_117:
        /* <DEDUP_REMOVED lines=9> */
.L_x_120:
[----:B------:R-:W-:Y:S05]  /*5460*/  BSYNC B1 ;  /* 0x0000000000017941 */ /* 0x000fea0003800000 */
.L_x_119:
        /* <DEDUP_REMOVED lines=9> */
.L_x_122:
[----:B------:R-:W-:Y:S05]  /*5500*/  BSYNC B1 ;  /* 0x0000000000017941 */ /* 0x000fea0003800000 */
.L_x_121:
        /* <DEDUP_REMOVED lines=9> */
.L_x_124:
[----:B------:R-:W-:Y:S05]  /*55a0*/  BSYNC B1 ;  /* 0x0000000000017941 */ /* 0x000fea0003800000 */
.L_x_123:
        /* <DEDUP_REMOVED lines=9> */
.L_x_126:
[----:B------:R-:W-:Y:S05]  /*5640*/  BSYNC B1 ;  /* 0x0000000000017941 */ /* 0x000fea0003800000 */
.L_x_125:
        /* <DEDUP_REMOVED lines=9> */
.L_x_128:
[----:B------:R-:W-:Y:S05]  /*56e0*/  BSYNC B1 ;  /* 0x0000000000017941 */ /* 0x000fea0003800000 */
.L_x_127:
        /* <DEDUP_REMOVED lines=9> */
.L_x_130:
[----:B------:R-:W-:Y:S05]  /*5780*/  BSYNC B1 ;  /* 0x0000000000017941 */ /* 0x000fea0003800000 */
.L_x_129:
        /* <DEDUP_REMOVED lines=9> */
.L_x_132:
[----:B------:R-:W-:Y:S05]  /*5820*/  BSYNC B1 ;  /* 0x0000000000017941 */ /* 0x000fea0003800000 */
.L_x_131:
        /* <DEDUP_REMOVED lines=9> */
.L_x_134:
[----:B------:R-:W-:Y:S05]  /*58c0*/  BSYNC B1 ;  /* 0x0000000000017941 */ /* 0x000fea0003800000 */
.L_x_133:
        /* <DEDUP_REMOVED lines=9> */
.L_x_136:
[----:B------:R-:W-:Y:S05]  /*5960*/  BSYNC B1 ;  /* 0x0000000000017941 */ /* 0x000fea0003800000 */
.L_x_135:
        /* <DEDUP_REMOVED lines=9> */
.L_x_138:
[----:B------:R-:W-:Y:S05]  /*5a00*/  BSYNC B1 ;  /* 0x0000000000017941 */ /* 0x000fea0003800000 */
.L_x_137:
[----:B0----5:R-:W-:Y:S01]  /*5a10*/  IMAD.U32 R8, R131, 0x10000, RZ ;  /* 0x0001000083087824 */ /* 0x021fe200078e00ff */
        /* <DEDUP_REMOVED lines=11> */
.L_x_140:
[----:B------:R-:W-:Y:S05]  /*5ad0*/  BSYNC B1 ;  /* 0x0000000000017941 */ /* 0x000fea0003800000 */
.L_x_139:
[----:B0----5:R-:W-:Y:S01]  /*5ae0*/  IMAD.U32 R8, R131, 0x10000, RZ ;  /* 0x0001000083087824 */ /* 0x021fe200078e00ff */
        /* <DEDUP_REMOVED lines=11> */
.L_x_142:
[----:B------:R-:W-:Y:S05]  /*5ba0*/  BSYNC B1 ;  /* 0x0000000000017941 */ /* 0x000fea0003800000 */
.L_x_141:
        /* <DEDUP_REMOVED lines=12> */
.L_x_144:
[----:B------:R-:W-:Y:S05]  /*5c70*/  BSYNC B1 ;  /* 0x0000000000017941 */ /* 0x000fea0003800000 */
.L_x_143:
        /* <DEDUP_REMOVED lines=12> */
.L_x_146:
[----:B------:R-:W-:Y:S05]  /*5d40*/  BSYNC B1 ;  /* 0x0000000000017941 */ /* 0x000fea0003800000 */
.L_x_145:
        /* <DEDUP_REMOVED lines=12> */
.L_x_148:
[----:B------:R-:W-:Y:S05]  /*5e10*/  BSYNC B1 ;  /* 0x0000000000017941 */ /* 0x000fea0003800000 */
.L_x_147:
[----:B0----5:R-:W-:Y:S01]  /*5e20*/  IMAD.U32 R8, R131, 0x10000, RZ ;  /* 0x0001000083087824 */ /* 0x021fe200078e00ff */
[----:B------:R-:W-:Y:S01]  /*5e30*/  ISETP.GT.AND P3, PT, R3, 0x28, P6 ;  /* 0x000000280300780c */ /* 0x000fe20003764270 */
[----:B------:R-:W-:Y:S01]  /*5e40*/  @P2 IMAD.MOV.U32 R81, RZ, RZ, R95 ;  /* 0x000000ffff512224 */ /* 0x000fe200078e005f */
[----:B------:R-:W-:Y:S01]  /*5e50*/  BSSY B1, `(.L_x_149) ;  /* 0x0000007000017945 */ /* 0x000fe20003800000 */
[----:B------:R-:W-:-:S04]  /*5e60*/  FMUL R8, R8, R99 ;  /* 0x0000006308087220 */ /* 0x000fc80000400000 */
[----:B------:R-:W-:-:S05]  /*5e70*/  FFMA R8, R37, R98, R8 ;  /* 0x0000006225087223 */ /* 0x000fca0000000008 */
[----:B------:R-:W-:-:S05]  /*5e80*/  F2FP.BF16.F32.PACK_AB R8, RZ, R8 ;  /* 0x00000008ff08723e */ /* 0x000fca00000010ff */
[----:B------:R0:W-:Y:S01]  /*5e90*/  @P2 STG.E.U16 desc[UR38][R80.64+0x52], R8 ;  /* 0x0000520850002986 */ /* 0x0001e2000c101526 */
[----:B------:R-:W-:Y:S05]  /*5ea0*/  @!P3 BRA `(.L_x_150) ;  /* 0x000000000004b947 */ /* 0x000fea0003800000 */
[----:B------:R0:W5:Y:S02]  /*5eb0*/  LDG.E.LTC128B.U16 R131, desc[UR38][R114.64+0x50] ;  /* 0x0000502672837981 */ /* 0x000164000c1e1520 */
.L_x_150:
[----:B------:R-:W-:Y:S05]  /*5ec0*/  BSYNC B1 ;  /* 0x0000000000017941 */ /* 0x000fea0003800000 */
.L_x_149:
        /* <DEDUP_REMOVED lines=12> */
.L_x_152:
[----:B------:R-:W-:Y:S05]  /*5f90*/  BSYNC B1 ;  /* 0x0000000000017941 */ /* 0x000fea0003800000 */
.L_x_151:
        /* <DEDUP_REMOVED lines=9> */
.L_x_154:
[----:B------:R-:W-:Y:S05]  /*6030*/  BSYNC B1 ;  /* 0x0000000000017941 */ /* 0x000fea0003800000 */
.L_x_153:
        /* <DEDUP_REMOVED lines=9> */
.L_x_156:
[----:B------:R-:W-:Y:S05]  /*60d0*/  BSYNC B1 ;  /* 0x0000000000017941 */ /* 0x000fea0003800000 */
.L_x_155:
        /* <DEDUP_REMOVED lines=9> */
.L_x_158:
[----:B------:R-:W-:Y:S05]  /*6170*/  BSYNC B1 ;  /* 0x0000000000017941 */ /* 0x000fea0003800000 */
.L_x_157:
        /* <DEDUP_REMOVED lines=9> */
.L_x_160:
[----:B------:R-:W-:Y:S05]  /*6210*/  BSYNC B1 ;  /* 0x0000000000017941 */ /* 0x000fea0003800000 */
.L_x_159:
        /* <DEDUP_REMOVED lines=9> */
.L_x_162:
[----:B------:R-:W-:Y:S05]  /*62b0*/  BSYNC B1 ;  /* 0x0000000000017941 */ /* 0x000fea0003800000 */
.L_x_161:
        /* <DEDUP_REMOVED lines=9> */
.L_x_164:
[----:B------:R-:W-:Y:S05]  /*6350*/  BSYNC B1 ;  /* 0x0000000000017941 */ /* 0x000fea0003800000 */
.L_x_163:
        /* <DEDUP_REMOVED lines=9> */
.L_x_166:
[----:B------:R-:W-:Y:S05]  /*63f0*/  BSYNC B1 ;  /* 0x0000000000017941 */ /* 0x000fea0003800000 */
.L_x_165:
        /* <DEDUP_REMOVED lines=9> */
.L_x_168:
[----:B------:R-:W-:Y:S05]  /*6490*/  BSYNC B1 ;  /* 0x0000000000017941 */ /* 0x000fea0003800000 */
.L_x_167:
[----:B------:R-:W-:Y:S05]  /*64a0*/  @!P0 BRA `(.L_x_169) ;  /* 0x00000014006c8947 */ /* 0x000fea0003800000 */
[----:B-----5:R-:W-:-:S04]  /*64b0*/  IMAD.U32 R6, R131, 0x10000, RZ ;  /* 0x0001000083067824 */ /* 0x020fc800078e00ff */
[----:B------:R-:W-:-:S04]  /*64c0*/  FMUL R6, R6, R99 ;  /* 0x0000006306067220 */ /* 0x000fc80000400000 */
[----:B------:R-:W-:-:S05]  /*64d0*/  FFMA R6, R31, R98, R6 ;  /* 0x000000621f067223 */ /* 0x000fca0000000006 */
[----:B------:R-:W-:-:S05]  /*64e0*/  F2FP.BF16.F32.PACK_AB R6, RZ, R6 ;  /* 0x00000006ff06723e */ /* 0x000fca00000010ff */
[----:B------:R0:W-:Y:S01]  /*64f0*/  STG.E.U16 desc[UR38][R4.64+0x52], R6 ;  /* 0x0000520604007986 */ /* 0x0001e2000c101526 */
[----:B------:R-:W-:Y:S05]  /*6500*/  BRA `(.L_x_169) ;  /* 0x0000001400547947 */ /* 0x000fea0003800000 */
.L_x_34:
[----:B------:R-:W-:Y:S01]  /*6510*/  ULDC.64 UR4, c[0x0][0x5c0] ;  /* 0x0001700000047ab9 */ /* 0x000fe20000000a00 */
[----:B------:R-:W-:Y:S01]  /*6520*/  ISETP.GT.AND P2, PT, R3, 0x1, P4 ;  /* 0x000000010300780c */ /* 0x000fe20002744270 */
[-C--:B------:R-:W-:Y:S01]  /*6530*/  FMUL R89, R89, R98.reuse ;  /* 0x0000006259597220 */ /* 0x080fe20000400000 */
[----:B------:R-:W-:Y:S01]  /*6540*/  LEA R6, P1, R114, UR4, 0x1 ;  /* 0x0000000472067c11 */ /* 0x000fe2000f8208ff */
[----:B------:R-:W-:Y:S01]  /*6550*/  IMAD.SHL.U32 R23, R4, 0x10, RZ ;  /* 0x0000001004177824 */ /* 0x000fe200078e00ff */
[----:B------:R-:W-:Y:S01]  /*6560*/  ISETP.GT.AND P5, PT, R106, 0x8, PT ;  /* 0x000000086a00780c */ /* 0x000fe20003fa4270 */
[-C--:B------:R-:W-:Y:S01]  /*6570*/  FMUL R88, R88, R98.reuse ;  /* 0x0000006258587220 */ /* 0x080fe20000400000 */
[----:B------:R-:W-:Y:S01]  /*6580*/  LEA.HI.X R7, R114, UR5, R117, 0x1, P1 ;  /* 0x0000000572077c11 */ /* 0x000fe200088f0c75 */
[-C--:B------:R-:W-:Y:S01]  /*6590*/  FMUL R90, R90, R98.reuse ;  /* 0x000000625a5a7220 */ /* 0x080fe20000400000 */
[----:B------:R-:W-:Y:S01]  /*65a0*/  ISETP.GT.AND P1, PT, R3, RZ, P5 ;  /* 0x000000ff0300720c */ /* 0x000fe20002f24270 */
[-C--:B------:R-:W-:Y:S01]  /*65b0*/  FMUL R91, R91, R98.reuse ;  /* 0x000000625b5b7220 */ /* 0x080fe20000400000 */
[----:B------:R-:W-:Y:S01]  /*65c0*/  F2FP.BF16.F32.PACK_AB R89, RZ, R89 ;  /* 0x00000059ff59723e */ /* 0x000fe200000010ff */
[-C--:B------:R-:W-:Y:S01]  /*65d0*/  FMUL R92, R92, R98.reuse ;  /* 0x000000625c5c7220 */ /* 0x080fe20000400000 */
[----:B------:R-:W-:Y:S01]  /*65e0*/  SHF.L.U64.HI R21, R4, 0x4, R5 ;  /* 0x0000000404157819 */ /* 0x000fe20000010205 */
[----:B------:R-:W-:Y:S01]  /*65f0*/  FMUL R93, R93, R98 ;  /* 0x000000625d5d7220 */ /* 0x000fe20000400000 */
[----:B------:R-:W-:Y:S01]  /*6600*/  IADD3 R8, P3, R23, R6, RZ ;  /* 0x0000000617087210 */ /* 0x000fe20007f7e0ff */
[----:B------:R-:W-:Y:S01]  /*6610*/  @P2 STG.E.U16 desc[UR38][R6.64+0x2], R89 ;  /* 0x0000025906002986 */ /* 0x000fe2000c101526 */
[----:B------:R-:W-:Y:S01]  /*6620*/  F2FP.BF16.F32.PACK_AB R88, RZ, R88 ;  /* 0x00000058ff58723e */ /* 0x000fe200000010ff */
[----:B------:R-:W-:Y:S01]  /*6630*/  FMUL R95, R95, R98 ;  /* 0x000000625f5f7220 */ /* 0x000fe20000400000 */
[----:B------:R-:W-:Y:S01]  /*6640*/  F2FP.BF16.F32.PACK_AB R90, RZ, R90 ;  /* 0x0000005aff5a723e */ /* 0x000fe200000010ff */
[----:B------:R-:W-:Y:S01]  /*6650*/  IMAD.X R9, R21, 0x1, R7, P3 ;  /* 0x0000000115097824 */ /* 0x000fe200018e0607 */
[C---:B------:R-:W-:Y:S01]  /*6660*/  ISETP.GT.AND P2, PT, R3.reuse, 0x1, P5 ;  /* 0x000000010300780c */ /* 0x040fe20002f44270 */
[----:B------:R-:W-:Y:S01]  /*6670*/  @P0 STG.E.U16 desc[UR38][R6.64], R88 ;  /* 0x0000005806000986 */ /* 0x000fe2000c101526 */
[C---:B------:R-:W-:Y:S01]  /*6680*/  ISETP.GT.AND P0, PT, R3.reuse, 0x8, P4 ;  /* 0x000000080300780c */ /* 0x040fe20002704270 */
[-C--:B------:R-:W-:Y:S01]  /*6690*/  FMUL R94, R94, R98.reuse ;  /* 0x000000625e5e7220 */ /* 0x080fe20000400000 */
[----:B------:R-:W-:Y:S01]  /*66a0*/  F2FP.BF16.F32.PACK_AB R91, RZ, R91 ;  /* 0x0000005bff5b723e */ /* 0x000fe200000010ff */
[----:B------:R-:W-:Y:S01]  /*66b0*/  @P1 STG.E.U16 desc[UR38][R8.64], R90 ;  /* 0x0000005a08001986 */ /* 0x000fe2000c101526 */
[----:B------:R-:W-:Y:S01]  /*66c0*/  ISETP.GT.AND P1, PT, R3, 0x9, P4 ;  /* 0x000000090300780c */ /* 0x000fe20002724270 */
[----:B------:R-:W-:Y:S01]  /*66d0*/  FMUL R80, R80, R98 ;  /* 0x0000006250507220 */ /* 0x000fe20000400000 */
[----:B------:R-:W-:Y:S01]  /*66e0*/  F2FP.BF16.F32.PACK_AB R92, RZ, R92 ;  /* 0x0000005cff5c723e */ /* 0x000fe200000010ff */
[----:B------:R-:W-:Y:S01]  /*66f0*/  IMAD R13, R5, 0xf0, RZ ;  /* 0x000000f0050d7824 */ /* 0x000fe200078e02ff */
[----:B------:R-:W-:Y:S01]  /*6700*/  F2FP.BF16.F32.PACK_AB R93, RZ, R93 ;  /* 0x0000005dff5d723e */ /* 0x000fe200000010ff */
[----:B------:R-:W-:Y:S01]  /*6710*/  IMAD.WIDE.U32 R14, R4, 0xf0, R8 ;  /* 0x000000f0040e7825 */ /* 0x000fe200078e0008 */
[C---:B------:R-:W-:Y:S01]  /*6720*/  ISETP.GT.AND P3, PT, R3.reuse, 0x9, P5 ;  /* 0x000000090300780c */ /* 0x040fe20002f64270 */
[----:B------:R0:W-:Y:S01]  /*6730*/  @P2 STG.E.U16 desc[UR38][R8.64+0x2], R91 ;  /* 0x0000025b08002986 */ /* 0x0001e2000c101526 */
[----:B------:R-:W-:Y:S01]  /*6740*/  ISETP.GT.AND P2, PT, R3, 0x8, P5 ;  /* 0x000000080300780c */ /* 0x000fe20002f44270 */
[----:B------:R-:W-:Y:S01]  /*6750*/  IMAD.IADD R15, R13, 0x1, R15 ;  /* 0x000000010d0f7824 */ /* 0x000fe200078e020f */
[----:B------:R-:W-:Y:S01]  /*6760*/  F2FP.BF16.F32.PACK_AB R95, RZ, R95 ;  /* 0x0000005fff5f723e */ /* 0x000fe200000010ff */
[----:B------:R-:W-:Y:S01]  /*6770*/  @P0 STG.E.U16 desc[UR38][R6.64+0x10], R92 ;  /* 0x0000105c06000986 */ /* 0x000fe2000c101526 */
[----:B------:R-:W-:Y:S01]  /*6780*/  ISETP.GT.AND P0, PT, R106, 0x80, PT ;  /* 0x000000806a00780c */ /* 0x000fe20003f04270 */
[C---:B------:R-:W-:Y:S01]  /*6790*/  IMAD.WIDE.U32 R10, R4.reuse, 0xf0, R8 ;  /* 0x000000f0040a7825 */ /* 0x040fe200078e0008 */
[----:B------:R-:W-:Y:S01]  /*67a0*/  F2FP.BF16.F32.PACK_AB R94, RZ, R94 ;  /* 0x0000005eff5e723e */ /* 0x000fe200000010ff */
[----:B------:R-:W-:Y:S01]  /*67b0*/  @P1 STG.E.U16 desc[UR38][R6.64+0x12], R93 ;  /* 0x0000125d06001986 */ /* 0x000fe2000c101526 */
[----:B------:R-:W-:Y:S01]  /*67c0*/  ISETP.GT.AND P1, PT, R3, RZ, P0 ;  /* 0x000000ff0300720c */ /* 0x000fe20000724270 */
[----:B------:R-:W-:Y:S01]  /*67d0*/  FMUL R81, R81, R98 ;  /* 0x0000006251517220 */ /* 0x000fe20000400000 */
[----:B------:R-:W-:Y:S01]  /*67e0*/  F2FP.BF16.F32.PACK_AB R80, RZ, R80 ;  /* 0x00000050ff50723e */ /* 0x000fe200000010ff */
[C---:B0-----:R-:W-:Y:S01]  /*67f0*/  IMAD.SHL.U32 R91, R4.reuse, 0x100, RZ ;  /* 0x00000100045b7824 */ /* 0x041fe200078e00ff */
[----:B------:R-:W-:Y:S01]  /*6800*/  @P3 STG.E.U16 desc[UR38][R8.64+0x12], R95 ;  /* 0x0000125f08003986 */ /* 0x000fe2000c101526 */
[----:B------:R-:W-:Y:S01]  /*6810*/  ISETP.GT.AND P3, PT, R3, 0x1, P0 ;  /* 0x000000010300780c */ /* 0x000fe20000764270 */
[----:B------:R-:W-:Y:S01]  /*6820*/  IMAD.IADD R11, R13, 0x1, R11 ;  /* 0x000000010d0b7824 */ /* 0x000fe200078e020b */
[----:B------:R-:W-:Y:S01]  /*6830*/  SHF.L.U64.HI R89, R4, 0x8, R5 ;  /* 0x0000000804597819 */ /* 0x000fe20000010205 */
[----:B------:R-:W-:Y:S01]  /*6840*/  @P2 STG.E.U16 desc[UR38][R8.64+0x10], R94 ;  /* 0x0000105e08002986 */ /* 0x000fe2000c101526 */
[----:B------:R-:W-:Y:S01]  /*6850*/  F2FP.BF16.F32.PACK_AB R81, RZ, R81 ;  /* 0x00000051ff51723e */ /* 0x000fe200000010ff */
[-C--:B------:R-:W-:Y:S01]  /*6860*/  FMUL R82, R82, R98.reuse ;  /* 0x0000006252527220 */ /* 0x080fe20000400000 */
[-C--:B------:R-:W-:Y:S01]  /*6870*/  FMUL R83, R83, R98.reuse ;  /* 0x0000006253537220 */ /* 0x080fe20000400000 */
[----:B------:R-:W-:Y:S01]  /*6880*/  FMUL R84, R84, R98 ;  /* 0x0000006254547220 */ /* 0x000fe20000400000 */
[----:B------:R0:W-:Y:S01]  /*6890*/  @P1 STG.E.U16 desc[UR38][R14.64], R80 ;  /* 0x000000500e001986 */ /* 0x0001e2000c101526 */
[----:B------:R-:W-:Y:S01]  /*68a0*/  IADD3 R12, P1, P2, R23, R14, R91 ;  /* 0x0000000e170c7210 */ /* 0x000fe20007a3e05b */
[----:B------:R-:W-:Y:S01]  /*68b0*/  FMUL R85, R85, R98 ;  /* 0x0000006255557220 */ /* 0x000fe20000400000 */
[----:B------:R-:W-:Y:S01]  /*68c0*/  F2FP.BF16.F32.PACK_AB R82, RZ, R82 ;  /* 0x00000052ff52723e */ /* 0x000fe200000010ff */
[----:B------:R-:W-:Y:S01]  /*68d0*/  FMUL R86, R86, R98 ;  /* 0x0000006256567220 */ /* 0x000fe20000400000 */
[----:B------:R-:W-:Y:S01]  /*68e0*/  IADD3.X R13, R21, R15, R89, P1, P2 ;  /* 0x0000000f150d7210 */ /* 0x000fe20000fe4459 */
[----:B------:R1:W-:Y:S01]  /*68f0*/  @P3 STG.E.U16 desc[UR38][R14.64+0x2], R81 ;  /* 0x000002510e003986 */ /* 0x0003e2000c101526 */
[----:B------:R-:W-:Y:S01]  /*6900*/  IADD3 R4, P1, P2, R23, R10, R91 ;  /* 0x0000000a17047210 */ /* 0x000fe20007a3e05b */
[-C--:B------:R-:W-:Y:S01]  /*6910*/  FMUL R87, R87, R98.reuse ;  /* 0x0000006257577220 */ /* 0x080fe20000400000 */
[----:B------:R-:W-:Y:S01]  /*6920*/  ISETP.GT.AND P3, PT, R106, 0x88, PT ;  /* 0x000000886a00780c */ /* 0x000fe20003f64270 */
[-C--:B------:R-:W-:Y:S01]  /*6930*/  FMUL R72, R72, R98.reuse ;  /* 0x0000006248487220 */ /* 0x080fe20000400000 */
[----:B------:R-:W-:Y:S01]  /*6940*/  IADD3.X R5, R21, R11, R89, P1, P2 ;  /* 0x0000000b15057210 */ /* 0x000fe20000fe4459 */
[----:B------:R-:W-:Y:S01]  /*6950*/  FMUL R73, R73, R98 ;  /* 0x0000006249497220 */ /* 0x000fe20000400000 */
[----:B0-----:R-:W-:Y:S01]  /*6960*/  IADD3 R80, P2, R23, R14, RZ ;  /* 0x0000000e17507210 */ /* 0x001fe20007f5e0ff */
[-C--:B------:R-:W-:Y:S01]  /*6970*/  FMUL R74, R74, R98.reuse ;  /* 0x000000624a4a7220 */ /* 0x080fe20000400000 */
[----:B------:R-:W-:Y:S01]  /*6980*/  ISETP.GT.AND P1, PT, R3, RZ, P3 ;  /* 0x000000ff0300720c */ /* 0x000fe20001f24270 */
[-C--:B------:R-:W-:Y:S01]  /*6990*/  FMUL R75, R75, R98.reuse ;  /* 0x000000624b4b7220 */ /* 0x080fe20000400000 */
[----:B------:R-:W-:Y:S01]  /*69a0*/  F2FP.BF16.F32.PACK_AB R83, RZ, R83 ;  /* 0x00000053ff53723e */ /* 0x000fe200000010ff */
[--C-:B-1----:R-:W-:Y:S01]  /*69b0*/  IMAD.X R81, R21, 0x1, R15.reuse, P2 ;  /* 0x0000000115517824 */ /* 0x102fe200010e060f */
[----:B------:R-:W-:Y:S01]  /*69c0*/  ISETP.GT.AND P2, PT, R3, 0x1, P3 ;  /* 0x000000010300780c */ /* 0x000fe20001f44270 */
[----:B------:R-:W-:Y:S01]  /*69d0*/  FMUL R76, R76, R98 ;  /* 0x000000624c4c7220 */ /* 0x000fe20000400000 */
[----:B------:R-:W-:Y:S01]  /*69e0*/  F2FP.BF16.F32.PACK_AB R84, RZ, R84 ;  /* 0x00000054ff54723e */ /* 0x000fe200000010ff */
[-C--:B------:R-:W-:Y:S01]  /*69f0*/  FMUL R77, R77, R98.reuse ;  /* 0x000000624d4d7220 */ /* 0x080fe20000400000 */
[----:B------:R-:W-:Y:S01]  /*6a00*/  F2FP.BF16.F32.PACK_AB R85, RZ, R85 ;  /* 0x00000055ff55723e */ /* 0x000fe200000010ff */
[----:B------:R-:W-:Y:S01]  /*6a10*/  FMUL R78, R78, R98 ;  /* 0x000000624e4e7220 */ /* 0x000fe20000400000 */
[----:B------:R-:W-:Y:S01]  /*6a20*/  F2FP.BF16.F32.PACK_AB R86, RZ, R86 ;  /* 0x00000056ff56723e */ /* 0x000fe200000010ff */
[-C--:B------:R-:W-:Y:S01]  /*6a30*/  FMUL R79, R79, R98.reuse ;  /* 0x000000624f4f7220 */ /* 0x080fe20000400000 */
[----:B------:R-:W-:Y:S01]  /*6a40*/  F2FP.BF16.F32.PACK_AB R87, RZ, R87 ;  /* 0x00000057ff57723e */ /* 0x000fe200000010ff */
[----:B------:R0:W-:Y:S01]  /*6a50*/  @P1 STG.E.U16 desc[UR38][R80.64], R82 ;  /* 0x0000005250001986 */ /* 0x0001e2000c101526 */
[C---:B------:R-:W-:Y:S01]  /*6a60*/  ISETP.GT.AND P1, PT, R3.reuse, 0x8, P0 ;  /* 0x000000080300780c */ /* 0x040fe20000724270 */
[----:B------:R-:W-:Y:S01]  /*6a70*/  FMUL R64, R64, R98 ;  /* 0x0000006240407220 */ /* 0x000fe20000400000 */
[----:B------:R-:W-:Y:S01]  /*6a80*/  F2FP.BF16.F32.PACK_AB R72, RZ, R72 ;  /* 0x00000048ff48723e */ /* 0x000fe200000010ff */
[----:B------:R1:W-:Y:S01]  /*6a90*/  @P2 STG.E.U16 desc[UR38][R80.64+0x2], R83 ;  /* 0x0000025350002986 */ /* 0x0003e2000c101526 */
[----:B------:R-:W-:Y:S01]  /*6aa0*/  ISETP.GT.AND P2, PT, R3, 0x9, P0 ;  /* 0x000000090300780c */ /* 0x000fe20000744270 */
[-C--:B------:R-:W-:Y:S01]  /*6ab0*/  FMUL R65, R65, R98.reuse ;  /* 0x0000006241417220 */ /* 0x080fe20000400000 */
[----:B------:R-:W-:Y:S01]  /*6ac0*/  PRMT R20, R72, 0x7610, R20 ;  /* 0x0000761048147816 */ /* 0x000fe20000000014 */
[-C--:B------:R-:W-:Y:S01]  /*6ad0*/  FMUL R66, R66, R98.reuse ;  /* 0x0000006242427220 */ /* 0x080fe20000400000 */
[----:B------:R-:W-:Y:S01]  /*6ae0*/  F2FP.BF16.F32.PACK_AB R73, RZ, R73 ;  /* 0x00000049ff49723e */ /* 0x000fe200000010ff */
[----:B------:R-:W-:Y:S01]  /*6af0*/  FMUL R67, R67, R98 ;  /* 0x0000006243437220 */ /* 0x000fe20000400000 */
[----:B------:R-:W-:Y:S01]  /*6b00*/  F2FP.BF16.F32.PACK_AB R74, RZ, R74 ;  /* 0x0000004aff4a723e */ /* 0x000fe200000010ff */
[-C--:B------:R-:W-:Y:S01]  /*6b10*/  FMUL R68, R68, R98.reuse ;  /* 0x0000006244447220 */ /* 0x080fe20000400000 */
[----:B------:R-:W-:Y:S01]  /*6b20*/  F2FP.BF16.F32.PACK_AB R75, RZ, R75 ;  /* 0x0000004bff4b723e */ /* 0x000fe200000010ff */
[----:B------:R2:W-:Y:S01]  /*6b30*/  @P1 STG.E.U16 desc[UR38][R14.64+0x10], R84 ;  /* 0x000010540e001986 */ /* 0x0005e2000c101526 */
[----:B------:R-:W-:Y:S01]  /*6b40*/  ISETP.GT.AND P1, PT, R3, 0x8, P3 ;  /* 0x000000080300780c */ /* 0x000fe20001f24270 */
[----:B------:R-:W-:Y:S01]  /*6b50*/  FMUL R69, R69, R98 ;  /* 0x0000006245457220 */ /* 0x000fe20000400000 */
[----:B------:R-:W-:Y:S01]  /*6b60*/  F2FP.BF16.F32.PACK_AB R76, RZ, R76 ;  /* 0x0000004cff4c723e */ /* 0x000fe200000010ff */
[----:B0-----:R-:W-:Y:S01]  /*6b70*/  @P2 IMAD.MOV.U32 R82, RZ, RZ, R14 ;  /* 0x000000ffff522224 */ /* 0x001fe200078e000e */
[----:B------:R-:W-:Y:S01]  /*6b80*/  F2FP.BF16.F32.PACK_AB R77, RZ, R77 ;  /* 0x0000004dff4d723e */ /* 0x000fe200000010ff */
[--C-:B-1----:R-:W-:Y:S01]  /*6b90*/  @P2 IMAD.MOV.U32 R83, RZ, RZ, R15.reuse ;  /* 0x000000ffff532224 */ /* 0x102fe200078e000f */
[----:B------:R-:W-:Y:S01]  /*6ba0*/  F2FP.BF16.F32.PACK_AB R78, RZ, R78 ;  /* 0x0000004eff4e723e */ /* 0x000fe200000010ff */
[-C--:B------:R-:W-:Y:S01]  /*6bb0*/  FMUL R70, R70, R98.reuse ;  /* 0x0000006246467220 */ /* 0x080fe20000400000 */
[----:B------:R-:W-:Y:S01]  /*6bc0*/  F2FP.BF16.F32.PACK_AB R79, RZ, R79 ;  /* 0x0000004fff4f723e */ /* 0x000fe200000010ff */
[-C--:B------:R-:W-:Y:S01]  /*6bd0*/  FMUL R71, R71, R98.reuse ;  /* 0x0000006247477220 */ /* 0x080fe20000400000 */
[----:B------:R-:W-:Y:S01]  /*6be0*/  @P2 STG.E.U16 desc[UR38][R82.64+0x12], R85 ;  /* 0x0000125552002986 */ /* 0x000fe2000c101526 */
[----:B------:R-:W-:Y:S01]  /*6bf0*/  ISETP.GT.AND P2, PT, R3, 0x9, P3 ;  /* 0x000000090300780c */ /* 0x000fe20001f44270 */
[----:B------:R-:W-:Y:S01]  /*6c00*/  FMUL R56, R56, R98 ;  /* 0x0000006238387220 */ /* 0x000fe20000400000 */
[----:B------:R-:W-:Y:S01]  /*6c10*/  F2FP.BF16.F32.PACK_AB R64, RZ, R64 ;  /* 0x00000040ff40723e */ /* 0x000fe200000010ff */
[----:B------:R-:W-:Y:S01]  /*6c20*/  @P1 STG.E.U16 desc[UR38][R80.64+0x10], R86 ;  /* 0x0000105650001986 */ /* 0x000fe2000c101526 */
[----:B--2---:R-:W-:Y:S01]  /*6c30*/  IADD3 R14, P1, R91, R14, RZ ;  /* 0x0000000e5b0e7210 */ /* 0x004fe20007f3e0ff */
[-C--:B------:R-:W-:Y:S01]  /*6c40*/  FMUL R57, R57, R98.reuse ;  /* 0x0000006239397220 */ /* 0x080fe20000400000 */
[----:B------:R-:W-:Y:S01]  /*6c50*/  F2FP.BF16.F32.PACK_AB R65, RZ, R65 ;  /* 0x00000041ff41723e */ /* 0x000fe200000010ff */
[----:B------:R-:W-:Y:S01]  /*6c60*/  FMUL R58, R58, R98 ;  /* 0x000000623a3a7220 */ /* 0x000fe20000400000 */
[----:B------:R-:W-:Y:S01]  /*6c70*/  F2FP.BF16.F32.PACK_AB R66, RZ, R66 ;  /* 0x00000042ff42723e */ /* 0x000fe200000010ff */
[----:B------:R-:W-:Y:S01]  /*6c80*/  IMAD.X R15, R89, 0x1, R15, P1 ;  /* 0x00000001590f7824 */ /* 0x000fe200008e060f */
[----:B------:R-:W-:Y:S01]  /*6c90*/  F2FP.BF16.F32.PACK_AB R67, RZ, R67 ;  /* 0x00000043ff43723e */ /* 0x000fe200000010ff */
[----:B------:R-:W-:Y:S01]  /*6ca0*/  FMUL R59, R59, R98 ;  /* 0x000000623b3b7220 */ /* 0x000fe20000400000 */
[----:B------:R-:W-:Y:S01]  /*6cb0*/  F2FP.BF16.F32.PACK_AB R68, RZ, R68 ;  /* 0x00000044ff44723e */ /* 0x000fe200000010ff */
[----:B------:R-:W-:Y:S01]  /*6cc0*/  @P2 STG.E.U16 desc[UR38][R80.64+0x12], R87 ;  /* 0x0000125750002986 */ /* 0x000fe2000c101526 */
[----:B------:R-:W-:Y:S01]  /*6cd0*/  ISETP.GT.AND P2, PT, R106, 0x100, PT ;  /* 0x000001006a00780c */ /* 0x000fe20003f44270 */
[-C--:B------:R-:W-:Y:S01]  /*6ce0*/  FMUL R60, R60, R98.reuse ;  /* 0x000000623c3c7220 */ /* 0x080fe20000400000 */
[----:B------:R-:W-:Y:S01]  /*6cf0*/  F2FP.BF16.F32.PACK_AB R69, RZ, R69 ;  /* 0x00000045ff45723e */ /* 0x000fe200000010ff */
[-C--:B------:R-:W-:Y:S01]  /*6d00*/  FMUL R61, R61, R98.reuse ;  /* 0x000000623d3d7220 */ /* 0x080fe20000400000 */
[----:B------:R-:W-:Y:S01]  /*6d10*/  ISETP.GT.AND P1, PT, R3, RZ, P2 ;  /* 0x000000ff0300720c */ /* 0x000fe20001724270 */
        /* <DEDUP_REMOVED lines=12> */
[----:B------:R-:W-:Y:S01]  /*6de0*/  @P1 STG.E.U16 desc[UR38][R14.64], R20 ;  /* 0x000000140e001986 */ /* 0x000fe2000c101526 */
        /* <DEDUP_REMOVED lines=11> */
[----:B------:R-:W-:Y:S01]  /*6ea0*/  FMUL R41, R41, R98 ;  /* 0x0000006229297220 */ /* 0x000fe20000400000 */
[----:B------:R-:W-:Y:S01]  /*6eb0*/  F2FP.BF16.F32.PACK_AB R49, RZ, R49 ;  /* 0x00000031ff31723e */ /* 0x000fe200000010ff */
[----:B------:R0:W-:Y:S01]  /*6ec0*/  @P1 STG.E.U16 desc[UR38][R14.64+0x2], R73 ;  /* 0x000002490e001986 */ /* 0x0001e2000c101526 */
[----:B------:R-:W-:Y:S01]  /*6ed0*/  IADD3 R72, P1, R23, R14, RZ ;  /* 0x0000000e17487210 */ /* 0x000fe20007f3e0ff */
        /* <DEDUP_REMOVED lines=10> */
[----:B0-----:R-:W-:Y:S01]  /*6f80*/  IMAD.X R73, R21, 0x1, R15, P1 ;  /* 0x0000000115497824 */ /* 0x001fe200008e060f */
        /* <DEDUP_REMOVED lines=13> */
[-C--:B------:R-:W-:Y:S01]  /*7060*/  FMUL R37, R37, R98.reuse ;  /* 0x0000006225257220 */ /* 0x080fe20000400000 */
[----:B------:R-:W-:Y:S01]  /*7070*/  F2FP.BF16.F32.PACK_AB R45, RZ, R45 ;  /* 0x0000002dff2d723e */ /* 0x000fe200000010ff */
[----:B------:R-:W-:Y:S01]  /*7080*/  FMUL R38, R38, R98 ;  /* 0x0000006226267220 */ /* 0x000fe20000400000 */
        /* <DEDUP_REMOVED lines=19> */
[-C--:B------:R-:W-:Y:S01]  /*71c0*/  FMUL R30, R30, R98.reuse ;  /* 0x000000621e1e7220 */ /* 0x080fe20000400000 */
[----:B------:R-:W-:Y:S01]  /*71d0*/  F2FP.BF16.F32.PACK_AB R37, RZ, R37 ;  /* 0x00000025ff25723e */ /* 0x000fe200000010ff */
[----:B------:R-:W-:Y:S01]  /*71e0*/  FMUL R31, R31, R98 ;  /* 0x000000621f1f7220 */ /* 0x000fe20000400000 */
[----:B------:R-:W-:-:S02]  /*71f0*/  F2FP.BF16.F32.PACK_AB R38, RZ, R38 ;  /* 0x00000026ff26723e */ /* 0x000fc400000010ff */
[----:B------:R-:W-:Y:S02]  /*7200*/  F2FP.BF16.F32.PACK_AB R39, RZ, R39 ;  /* 0x00000027ff27723e */ /* 0x000fe400000010ff */
[----:B------:R-:W-:Y:S02]  /*7210*/  F2FP.BF16.F32.PACK_AB R24, RZ, R24 ;  /* 0x00000018ff18723e */ /* 0x000fe400000010ff */
[----:B------:R-:W-:Y:S01]  /*7220*/  F2FP.BF16.F32.PACK_AB R25, RZ, R25 ;  /* 0x00000019ff19723e */ /* 0x000fe200000010ff */
[----:B------:R-:W-:Y:S01]  /*7230*/  @P6 STG.E.U16 desc[UR38][R14.64+0x10], R76 ;  /* 0x0000104c0e006986 */ /* 0x000fe2000c101526 */
[----:B------:R-:W-:Y:S02]  /*7240*/  ISETP.GT.AND P6, PT, R3, 0x9, P2 ;  /* 0x000000090300780c */ /* 0x000fe400017c4270 */
[----:B------:R-:W-:Y:S02]  /*7250*/  F2FP.BF16.F32.PACK_AB R26, RZ, R26 ;  /* 0x0000001aff1a723e */ /* 0x000fe400000010ff */
[----:B------:R-:W-:-:S02]  /*7260*/  F2FP.BF16.F32.PACK_AB R27, RZ, R27 ;  /* 0x0000001bff1b723e */ /* 0x000fc400000010ff */
[----:B------:R-:W-:Y:S02]  /*7270*/  F2FP.BF16.F32.PACK_AB R28, RZ, R28 ;  /* 0x0000001cff1c723e */ /* 0x000fe400000010ff */
[----:B------:R-:W-:Y:S02]  /*7280*/  F2FP.BF16.F32.PACK_AB R29, RZ, R29 ;  /* 0x0000001dff1d723e */ /* 0x000fe400000010ff */
[----:B------:R-:W-:Y:S02]  /*7290*/  F2FP.BF16.F32.PACK_AB R30, RZ, R30 ;  /* 0x0000001eff1e723e */ /* 0x000fe400000010ff */
[----:B------:R-:W-:Y:S01]  /*72a0*/  F2FP.BF16.F32.PACK_AB R31, RZ, R31 ;  /* 0x0000001fff1f723e */ /* 0x000fe200000010ff */
[----:B------:R-:W-:Y:S01]  /*72b0*/  @P6 STG.E.U16 desc[UR38][R14.64+0x12], R77 ;  /* 0x0000124d0e006986 */ /* 0x000fe2000c101526 */
[----:B0-----:R-:W-:-:S05]  /*72c0*/  IADD3 R72, P6, R14, R23, RZ ;  /* 0x000000170e487210 */ /* 0x001fca0007fde0ff */
[----:B------:R-:W-:Y:S01]  /*72d0*/  IMAD.X R73, R15, 0x1, R21, P6 ;  /* 0x000000010f497824 */ /* 0x000fe200030e0615 */
[----:B------:R-:W-:-:S13]  /*72e0*/  ISETP.GT.AND P6, PT, R3, 0x8, P1 ;  /* 0x000000080300780c */ /* 0x000fda0000fc4270 */
[----:B------:R-:W-:Y:S01]  /*72f0*/  @P6 STG.E.U16 desc[UR38][R72.64+0x10], R78 ;  /* 0x0000104e48006986 */ /* 0x000fe2000c101526 */
[----:B------:R-:W-:-:S13]  /*7300*/  ISETP.GT.AND P6, PT, R3, 0x9, P1 ;  /* 0x000000090300780c */ /* 0x000fda0000fc4270 */
[----:B------:R0:W-:Y:S01]  /*7310*/  @P6 STG.E.U16 desc[UR38][R12.64+0x12], R79 ;  /* 0x0000124f0c006986 */ /* 0x0001e2000c101526 */
[----:B------:R-:W-:-:S13]  /*7320*/  ISETP.GT.AND P6, PT, R3, 0x10, P4 ;  /* 0x000000100300780c */ /* 0x000fda00027c4270 */
[----:B------:R-:W-:Y:S01]  /*7330*/  @P6 STG.E.U16 desc[UR38][R6.64+0x20], R64 ;  /* 0x0000204006006986 */ /* 0x000fe2000c101526 */
        /* <DEDUP_REMOVED lines=14> */
[----:B0-----:R-:W-:-:S05]  /*7420*/  IADD3 R12, P6, R91, R10, RZ ;  /* 0x0000000a5b0c7210 */ /* 0x001fca0007fde0ff */
[----:B------:R-:W-:Y:S01]  /*7430*/  IMAD.X R13, R11, 0x1, R89, P6 ;  /* 0x000000010b0d7824 */ /* 0x000fe200030e0659 */
[----:B------:R-:W-:-:S13]  /*7440*/  ISETP.GT.AND P6, PT, R3, 0x10, P0 ;  /* 0x000000100300780c */ /* 0x000fda00007c4270 */
[----:B------:R-:W-:Y:S01]  /*7450*/  @P6 STG.E.U16 desc[UR38][R10.64+0x20], R56 ;  /* 0x000020380a006986 */ /* 0x000fe2000c101526 */
[----:B------:R-:W-:-:S13]  /*7460*/  ISETP.GT.AND P6, PT, R3, 0x11, P0 ;  /* 0x000000110300780c */ /* 0x000fda00007c4270 */
[----:B------:R-:W-:Y:S01]  /*7470*/  @P6 STG.E.U16 desc[UR38][R10.64+0x22], R57 ;  /* 0x000022390a006986 */ /* 0x000fe2000c101526 */
[----:B------:R-:W-:-:S05]  /*7480*/  IADD3 R14, P6, R23, R10, RZ ;  /* 0x0000000a170e7210 */ /* 0x000fca0007fde0ff */
[----:B------:R-:W-:Y:S01]  /*7490*/  IMAD.X R15, R11, 0x1, R21, P6 ;  /* 0x000000010b0f7824 */ /* 0x000fe200030e0615 */
[----:B------:R-:W-:-:S05]  /*74a0*/  IADD3 R20, P6, R23, R12, RZ ;  /* 0x0000000c17147210 */ /* 0x000fca0007fde0ff */
[----:B------:R-:W-:Y:S01]  /*74b0*/  IMAD.X R21, R21, 0x1, R13, P6 ;  /* 0x0000000115157824 */ /* 0x000fe200030e060d */
        /* <DEDUP_REMOVED lines=36> */
[C---:B------:R-:W-:Y:S02]  /*7700*/  ISETP.GT.AND P6, PT, R3.reuse, 0x28, P4 ;  /* 0x000000280300780c */ /* 0x040fe400027c4270 */
[----:B------:R-:W-:-:S11]  /*7710*/  ISETP.GT.AND P4, PT, R3, 0x29, P4 ;  /* 0x000000290300780c */ /* 0x000fd60002784270 */
[----:B------:R-:W-:Y:S04]  /*7720*/  @P6 STG.E.U16 desc[UR38][R6.64+0x50], R44 ;  /* 0x0000502c06006986 */ /* 0x000fe8000c101526 */
[----:B------:R0:W-:Y:S01]  /*7730*/  @P4 STG.E.U16 desc[UR38][R6.64+0x52], R45 ;  /* 0x0000522d06004986 */ /* 0x0001e2000c101526 */
[C---:B------:R-:W-:Y:S02]  /*7740*/  ISETP.GT.AND P4, PT, R3.reuse, 0x28, P5 ;  /* 0x000000280300780c */ /* 0x040fe40002f84270 */
[----:B------:R-:W-:-:S11]  /*7750*/  ISETP.GT.AND P5, PT, R3, 0x29, P5 ;  /* 0x000000290300780c */ /* 0x000fd60002fa4270 */
[----:B------:R-:W-:Y:S01]  /*7760*/  @P4 STG.E.U16 desc[UR38][R8.64+0x50], R46 ;  /* 0x0000502e08004986 */ /* 0x000fe2000c101526 */
[----:B------:R-:W-:-:S03]  /*7770*/  ISETP.GT.AND P4, PT, R3, 0x20, P0 ;  /* 0x000000200300780c */ /* 0x000fc60000784270 */
[----:B------:R-:W-:Y:S01]  /*7780*/  @P5 STG.E.U16 desc[UR38][R8.64+0x52], R47 ;  /* 0x0000522f08005986 */ /* 0x000fe2000c101526 */
[----:B------:R-:W-:-:S09]  /*7790*/  ISETP.GT.AND P5, PT, R3, 0x21, P0 ;  /* 0x000000210300780c */ /* 0x000fd200007a4270 */
[----:B0-----:R-:W-:Y:S02]  /*77a0*/  @P4 IMAD.MOV.U32 R6, RZ, RZ, R10 ;  /* 0x000000ffff064224 */ /* 0x001fe400078e000a */
[----:B------:R-:W-:-:S05]  /*77b0*/  @P4 IMAD.MOV.U32 R7, RZ, RZ, R11 ;  /* 0x000000ffff074224 */ /* 0x000fca00078e000b */
[----:B------:R0:W-:Y:S01]  /*77c0*/  @P4 STG.E.U16 desc[UR38][R6.64+0x40], R32 ;  /* 0x0000402006004986 */ /* 0x0001e2000c101526 */
[----:B------:R-:W-:Y:S01]  /*77d0*/  ISETP.GT.AND P4, PT, R3, 0x20, P3 ;  /* 0x000000200300780c */ /* 0x000fe20001f84270 */
[----:B0-----:R-:W-:Y:S02]  /*77e0*/  @P5 IMAD.MOV.U32 R6, RZ, RZ, R10 ;  /* 0x000000ffff065224 */ /* 0x001fe400078e000a */
[----:B------:R-:W-:-:S05]  /*77f0*/  @P5 IMAD.MOV.U32 R7, RZ, RZ, R11 ;  /* 0x000000ffff075224 */ /* 0x000fca00078e000b */
[----:B------:R0:W-:Y:S01]  /*7800*/  @P5 STG.E.U16 desc[UR38][R6.64+0x42], R33 ;  /* 0x0000422106005986 */ /* 0x0001e2000c101526 */
[----:B------:R-:W-:-:S04]  /*7810*/  ISETP.GT.AND P5, PT, R3, 0x21, P3 ;  /* 0x000000210300780c */ /* 0x000fc80001fa4270 */
[----:B0-----:R-:W-:Y:S02]  /*7820*/  @P4 IMAD.MOV.U32 R6, RZ, RZ, R14 ;  /* 0x000000ffff064224 */ /* 0x001fe400078e000e */
[----:B------:R-:W-:-:S05]  /*7830*/  @P4 IMAD.MOV.U32 R7, RZ, RZ, R15 ;  /* 0x000000ffff074224 */ /* 0x000fca00078e000f */
[----:B------:R0:W-:Y:S01]  /*7840*/  @P4 STG.E.U16 desc[UR38][R6.64+0x40], R34 ;  /* 0x0000402206004986 */ /* 0x0001e2000c101526 */
[C---:B------:R-:W-:Y:S02]  /*7850*/  ISETP.GT.AND P4, PT, R3.reuse, 0x28, P0 ;  /* 0x000000280300780c */ /* 0x040fe40000784270 */
[----:B------:R-:W-:Y:S01]  /*7860*/  ISETP.GT.AND P0, PT, R3, 0x29, P0 ;  /* 0x000000290300780c */ /* 0x000fe20000704270 */
        /* <DEDUP_REMOVED lines=8> */
[----:B------:R-:W-:-:S03]  /*78f0*/  ISETP.GT.AND P4, PT, R3, 0x20, P2 ;  /* 0x000000200300780c */ /* 0x000fc60001784270 */
[----:B------:R-:W-:Y:S01]  /*7900*/  @P0 STG.E.U16 desc[UR38][R10.64+0x52], R37 ;  /* 0x000052250a000986 */ /* 0x000fe2000c101526 */
[----:B------:R-:W-:Y:S01]  /*7910*/  ISETP.GT.AND P0, PT, R3, 0x21, P2 ;  /* 0x000000210300780c */ /* 0x000fe20001704270 */
[----:B0-----:R-:W-:Y:S02]  /*7920*/  @P5 IMAD.MOV.U32 R6, RZ, RZ, R14 ;  /* 0x000000ffff065224 */ /* 0x001fe400078e000e */
[----:B------:R-:W-:-:S05]  /*7930*/  @P5 IMAD.MOV.U32 R7, RZ, RZ, R15 ;  /* 0x000000ffff075224 */ /* 0x000fca00078e000f */
[----:B------:R0:W-:Y:S01]  /*7940*/  @P5 STG.E.U16 desc[UR38][R6.64+0x50], R38 ;  /* 0x0000502606005986 */ /* 0x0001e2000c101526 */
[----:B------:R-:W-:-:S03]  /*7950*/  ISETP.GT.AND P5, PT, R3, 0x20, P1 ;  /* 0x000000200300780c */ /* 0x000fc60000fa4270 */
[----:B------:R1:W-:Y:S01]  /*7960*/  @P3 STG.E.U16 desc[UR38][R14.64+0x52], R39 ;  /* 0x000052270e003986 */ /* 0x0003e2000c101526 */
[----:B------:R-:W-:-:S03]  /*7970*/  ISETP.GT.AND P3, PT, R3, 0x21, P1 ;  /* 0x000000210300780c */ /* 0x000fc60000f64270 */
[----:B------:R1:W-:Y:S01]  /*7980*/  @P4 STG.E.U16 desc[UR38][R12.64+0x40], R24 ;  /* 0x000040180c004986 */ /* 0x0003e2000c101526 */
[C---:B------:R-:W-:Y:S02]  /*7990*/  ISETP.GT.AND P4, PT, R3.reuse, 0x28, P1 ;  /* 0x000000280300780c */ /* 0x040fe40000f84270 */
[C---:B------:R-:W-:Y:S01]  /*79a0*/  ISETP.GT.AND P1, PT, R3.reuse, 0x29, P1 ;  /* 0x000000290300780c */ /* 0x040fe20000f24270 */
[----:B------:R1:W-:Y:S01]  /*79b0*/  @P0 STG.E.U16 desc[UR38][R12.64+0x42], R25 ;  /* 0x000042190c000986 */ /* 0x0003e2000c101526 */
[C---:B------:R-:W-:Y:S02]  /*79c0*/  ISETP.GT.AND P0, PT, R3.reuse, 0x28, P2 ;  /* 0x000000280300780c */ /* 0x040fe40001704270 */
[----:B------:R-:W-:Y:S01]  /*79d0*/  ISETP.GT.AND P2, PT, R3, 0x29, P2 ;  /* 0x000000290300780c */ /* 0x000fe20001744270 */
[----:B------:R1:W-:Y:S04]  /*79e0*/  @P5 STG.E.U16 desc[UR38][R4.64+0x40], R26 ;  /* 0x0000401a04005986 */ /* 0x0003e8000c101526 */
[----:B------:R1:W-:Y:S04]  /*79f0*/  @P3 STG.E.U16 desc[UR38][R4.64+0x42], R27 ;  /* 0x0000421b04003986 */ /* 0x0003e8000c101526 */
[----:B0-----:R-:W-:-:S02]  /*7a00*/  @P1 IMAD.MOV.U32 R6, RZ, RZ, R4 ;  /* 0x000000ffff061224 */ /* 0x001fc400078e0004 */
[----:B------:R-:W-:Y:S01]  /*7a10*/  @P1 IMAD.MOV.U32 R7, RZ, RZ, R5 ;  /* 0x000000ffff071224 */ /* 0x000fe200078e0005 */
[----:B------:R1:W-:Y:S04]  /*7a20*/  @P0 STG.E.U16 desc[UR38][R12.64+0x50], R28 ;  /* 0x0000501c0c000986 */ /* 0x0003e8000c101526 */
[----:B------:R1:W-:Y:S04]  /*7a30*/  @P2 STG.E.U16 desc[UR38][R12.64+0x52], R29 ;  /* 0x0000521d0c002986 */ /* 0x0003e8000c101526 */
[----:B------:R1:W-:Y:S04]  /*7a40*/  @P4 STG.E.U16 desc[UR38][R4.64+0x50], R30 ;  /* 0x0000501e04004986 */ /* 0x0003e8000c101526 */
[----:B------:R1:W-:Y:S02]  /*7a50*/  @P1 STG.E.U16 desc[UR38][R6.64+0x52], R31 ;  /* 0x0000521f06001986 */ /* 0x0003e4000c101526 */
.L_x_169:
[----:B------:R-:W-:Y:S05]  /*7a60*/  BSYNC B0 ;  /* 0x0000000000007941 */ /* 0x000fea0003800000 */
.L_x_33:
[----:B------:R-:W-:Y:S01]  /*7a70*/  IADD3 R16, P0, R16, UR36, RZ ;  /* 0x0000002410107c10 */ /* 0x000fe2000ff1e0ff */
[----:B------:R-:W-:Y:S01]  /*7a80*/  ULDC.64 UR4, c[0x0][0x650] ;  /* 0x0001940000047ab9 */ /* 0x000fe20000000a00 */
[----:B------:R-:W-:Y:S01]  /*7a90*/  PRMT R3, RZ, 0x7610, R3 ;  /* 0x00007610ff037816 */ /* 0x000fe20000000003 */
[----:B----4-:R-:W-:Y:S01]  /*7aa0*/  IMAD.MOV.U32 R104, RZ, RZ, -0x1 ;  /* 0xffffffffff687424 */ /* 0x010fe200078e00ff */
[----:B------:R-:W-:Y:S01]  /*7ab0*/  IADD3.X R17, R17, UR42, RZ, P0, !PT ;  /* 0x0000002a11117c10 */ /* 0x000fe200087fe4ff */
[----:B------:R-:W-:Y:S01]  /*7ac0*/  IMAD.MOV.U32 R23, RZ, RZ, -0x1 ;  /* 0xffffffffff177424 */ /* 0x000fe200078e00ff */
[----:B------:R-:W-:-:S04]  /*7ad0*/  ISETP.GE.U32.AND P0, PT, R16, UR4, PT ;  /* 0x0000000410007c0c */ /* 0x000fc8000bf06070 */
[----:B------:R-:W-:-:S13]  /*7ae0*/  ISETP.GE.U32.AND.EX P0, PT, R17, UR5, PT, P0 ;  /* 0x0000000511007c0c */ /* 0x000fda000bf06100 */
[----:B------:R-:W-:Y:S05]  /*7af0*/  @P0 BRA `(.L_x_170) ;  /* 0x0000000400640947 */ /* 0x000fea0003800000 */
[----:B-1----:R-:W1:Y:S01]  /*7b00*/  S2R R12, SR_CTAID.X ;  /* 0x00000000000c7919 */ /* 0x002e620000002500 */
[----:B0-23--:R-:W0:Y:S01]  /*7b10*/  LDC.64 R10, c[0x0][0x628] ;  /* 0x00018a00ff0a7b82 */ /* 0x00de220000000a00 */
[----:B------:R-:W-:Y:S01]  /*7b20*/  ULDC UR4, c[0x0][0x150] ;  /* 0x0000540000047ab9 */ /* 0x000fe20000000800 */
[----:B------:R-:W-:Y:S01]  /*7b30*/  IMAD.MOV.U32 R8, RZ, RZ, R16 ;  /* 0x000000ffff087224 */ /* 0x000fe200078e0010 */
[----:B------:R-:W2:Y:S01]  /*7b40*/  S2R R24, SR_CTAID.Y ;  /* 0x0000000000187919 */ /* 0x000ea20000002600 */
[----:B------:R-:W-:-:S04]  /*7b50*/  IMAD.MOV.U32 R9, RZ, RZ, R17 ;  /* 0x000000ffff097224 */ /* 0x000fc800078e0011 */
[----:B------:R-:W3:Y:S08]  /*7b60*/  LDC R21, c[0x0][0x144] ;  /* 0x00005100ff157b82 */ /* 0x000ef00000000800 */
[----:B------:R-:W4:Y:S08]  /*7b70*/  LDC R0, c[0x0][0x630] ;  /* 0x00018c00ff007b82 */ /* 0x000f300000000800 */
[----:B------:R-:W2:Y:S01]  /*7b80*/  LDC.64 R14, c[0x0][0x620] ;  /* 0x00018800ff0e7b82 */ /* 0x000ea20000000a00 */
[----:B0-----:R-:W-:-:S04]  /*7b90*/  ISETP.NE.U32.AND P0, PT, R10, RZ, PT ;  /* 0x000000ff0a00720c */ /* 0x001fc80003f05070 */
[----:B------:R-:W-:Y:S02]  /*7ba0*/  ISETP.NE.AND.EX P0, PT, R11, RZ, PT, P0 ;  /* 0x000000ff0b00720c */ /* 0x000fe40003f05300 */
[----:B-1----:R-:W-:-:S05]  /*7bb0*/  I2FP.F32.U32 R3, R12 ;  /* 0x0000000c00037245 */ /* 0x002fca0000201000 */
[----:B------:R-:W-:-:S04]  /*7bc0*/  FMUL R3, R3, UR4 ;  /* 0x0000000403037c20 */ /* 0x000fc80008400000 */
[----:B------:R0:W1:Y:S02]  /*7bd0*/  F2I.U32.TRUNC.NTZ R20, R3 ;  /* 0x0000000300147305 */ /* 0x000064000020f000 */
[----:B---34-:R-:W-:Y:S05]  /*7be0*/  @!P0 BRA `(.L_x_171) ;  /* 0x0000000000288947 */ /* 0x018fea0003800000 */
[----:B0-----:R-:W0:Y:S02]  /*7bf0*/  LDC R3, c[0x0][0x634] ;  /* 0x00018d00ff037b82 */ /* 0x001e240000000800 */
        /* <DEDUP_REMOVED lines=9> */
.L_x_171:
[----:B------:R-:W3:Y:S01]  /*7c90*/  LDC.64 R28, c[0x0][0x640] ;  /* 0x00019000ff1c7b82 */ /* 0x000ee20000000a00 */
[-CC-:B------:R-:W-:Y:S01]  /*7ca0*/  SHF.R.U64 R23, R8, R0.reuse, R9.reuse ;  /* 0x0000000008177219 */ /* 0x180fe20000001209 */
[----:B-1----:R-:W-:Y:S01]  /*7cb0*/  IMAD.MOV R20, RZ, RZ, -R20 ;  /* 0x000000ffff147224 */ /* 0x002fe200078e0a14 */
[----:B------:R-:W-:Y:S01]  /*7cc0*/  SHF.R.U32.HI R0, RZ, R0, R9 ;  /* 0x00000000ff007219 */ /* 0x000fe20000011609 */
[----:B------:R-:W-:Y:S01]  /*7cd0*/  ULDC UR4, c[0x0][0x154] ;  /* 0x0000550000047ab9 */ /* 0x000fe20000000800 */
[----:B0-----:R-:W-:Y:S01]  /*7ce0*/  IADD3 R3, P0, RZ, -R23, RZ ;  /* 0x80000017ff037210 */ /* 0x001fe20007f1e0ff */
[----:B------:R-:W-:Y:S02]  /*7cf0*/  IMAD R21, R21, R20, R12 ;  /* 0x0000001415157224 */ /* 0x000fe400078e020c */
[----:B------:R-:W0:Y:S01]  /*7d00*/  LDC R6, c[0x0][0x618] ;  /* 0x00018600ff067b82 */ /* 0x000e220000000800 */
[----:B------:R-:W-:Y:S02]  /*7d10*/  IMAD.MOV.U32 R7, RZ, RZ, 0x1 ;  /* 0x00000001ff077424 */ /* 0x000fe400078e00ff */
[----:B------:R-:W-:-:S04]  /*7d20*/  IMAD.X R5, RZ, RZ, ~R0, P0 ;  /* 0x000000ffff057224 */ /* 0x000fc800000e0e00 */
[-C--:B--2---:R-:W-:Y:S01]  /*7d30*/  IMAD R0, R5, R14.reuse, RZ ;  /* 0x0000000e05007224 */ /* 0x084fe200078e02ff */
[----:B------:R-:W1:Y:S01]  /*7d40*/  LDC R8, c[0x0][0x608] ;  /* 0x00018200ff087b82 */ /* 0x000e620000000800 */
[----:B------:R-:W-:-:S04]  /*7d50*/  IMAD.WIDE.U32 R4, R3, R14, R16 ;  /* 0x0000000e03047225 */ /* 0x000fc800078e0010 */
[----:B------:R-:W-:Y:S01]  /*7d60*/  IMAD R3, R3, R15, R0 ;  /* 0x0000000f03037224 */ /* 0x000fe200078e0200 */
[----:B------:R-:W-:Y:S02]  /*7d70*/  I2FP.F32.U32 R0, R24 ;  /* 0x0000001800007245 */ /* 0x000fe40000201000 */
[----:B------:R-:W2:Y:S01]  /*7d80*/  LDC R26, c[0x0][0x658] ;  /* 0x00019600ff1a7b82 */ /* 0x000ea20000000800 */
[----:B------:R-:W-:Y:S01]  /*7d90*/  IMAD.IADD R3, R5, 0x1, R3 ;  /* 0x0000000105037824 */ /* 0x000fe200078e0203 */
[----:B---3--:R-:W-:Y:S01]  /*7da0*/  ISETP.NE.U32.AND P0, PT, R28, RZ, PT ;  /* 0x000000ff1c00720c */ /* 0x008fe20003f05070 */
[----:B------:R-:W-:Y:S01]  /*7db0*/  FMUL R0, R0, UR4 ;  /* 0x0000000400007c20 */ /* 0x000fe20008400000 */
[----:B------:R-:W-:Y:S02]  /*7dc0*/  IMAD.MOV.U32 R5, RZ, RZ, -0x1 ;  /* 0xffffffffff057424 */ /* 0x000fe400078e00ff */
[----:B------:R-:W-:Y:S01]  /*7dd0*/  ISETP.NE.AND.EX P0, PT, R29, RZ, PT, P0 ;  /* 0x000000ff1d00720c */ /* 0x000fe20003f05300 */
[----:B------:R3:W4:Y:S01]  /*7de0*/  F2I.U32.TRUNC.NTZ R13, R0 ;  /* 0x00000000000d7305 */ /* 0x000722000020f000 */
[----:B------:R-:W3:Y:S01]  /*7df0*/  LDC R15, c[0x0][0x148] ;  /* 0x00005200ff0f7b82 */ /* 0x000ee20000000800 */
[----:B0-----:R-:W-:-:S02]  /*7e00*/  SHF.R.U64 R12, R4, R6, R3 ;  /* 0x00000006040c7219 */ /* 0x001fc40000001203 */
[----:B------:R-:W-:-:S05]  /*7e10*/  SHF.R.U32.HI R3, RZ, R6, R3 ;  /* 0x00000006ff037219 */ /* 0x000fca0000011603 */
[----:B------:R-:W0:Y:S01]  /*7e20*/  LDC R20, c[0x0][0x600] ;  /* 0x00018000ff147b82 */ /* 0x000e220000000800 */
[-CC-:B-1----:R-:W-:Y:S02]  /*7e30*/  SHF.R.U64 R10, R12, R8.reuse, R3.reuse ;  /* 0x000000080c0a7219 */ /* 0x182fe40000001203 */
[----:B------:R-:W-:-:S05]  /*7e40*/  SHF.R.U32.HI R3, RZ, R8, R3 ;  /* 0x00000008ff037219 */ /* 0x000fca0000011603 */
[----:B------:R-:W1:Y:S01]  /*7e50*/  LDC R27, c[0x0][0x648] ;  /* 0x00019200ff1b7b82 */ /* 0x000e620000000800 */
[-C--:B--2---:R-:W-:Y:S02]  /*7e60*/  SHF.L.U32 R4, R5, R26.reuse, RZ ;  /* 0x0000001a05047219 */ /* 0x084fe400000006ff */
[-CC-:B------:R-:W-:Y:S02]  /*7e70*/  SHF.R.U64 R14, R10, R26.reuse, R3.reuse ;  /* 0x0000001a0a0e7219 */ /* 0x180fe40000001203 */
[----:B------:R-:W-:Y:S02]  /*7e80*/  SHF.R.U32.HI R5, RZ, R26, R3 ;  /* 0x0000001aff057219 */ /* 0x000fe40000011603 */
[----:B------:R-:W-:Y:S01]  /*7e90*/  LOP3.LUT R25, RZ, R4, RZ, 0x33, !PT ;  /* 0x00000004ff197212 */ /* 0x000fe200078e33ff */
[----:B------:R-:W2:Y:S01]  /*7ea0*/  LDC R30, c[0x0][0x638] ;  /* 0x00018e00ff1e7b82 */ /* 0x000ea20000000800 */
[----:B------:R-:W-:Y:S01]  /*7eb0*/  SHF.L.U32 R26, R7, R26, RZ ;  /* 0x0000001a071a7219 */ /* 0x000fe200000006ff */
[----:B------:R-:W-:-:S06]  /*7ec0*/  IMAD.MOV.U32 R4, RZ, RZ, R14 ;  /* 0x000000ffff047224 */ /* 0x000fcc00078e000e */
[----:B------:R-:W0:Y:S01]  /*7ed0*/  LDC R31, c[0x0][0x610] ;  /* 0x00018400ff1f7b82 */ /* 0x000e220000000800 */
[----:B----4-:R-:W-:Y:S05]  /*7ee0*/  @!P0 BRA `(.L_x_172) ;  /* 0x0000000000288947 */ /* 0x010fea0003800000 */
        /* <DEDUP_REMOVED lines=10> */
.L_x_172:
[----:B------:R-:W-:Y:S01]  /*7f90*/  ISETP.NE.AND P0, PT, R2, 0x1, PT ;  /* 0x000000010200780c */ /* 0x000fe20003f05270 */
[----:B0-----:R-:W-:Y:S01]  /*7fa0*/  VIADD R7, R20, 0xffffffff ;  /* 0xffffffff14077836 */ /* 0x001fe20000000000 */
[----:B-1-3--:R-:W-:Y:S01]  /*7fb0*/  SHF.R.U64 R0, R4, R27, R5 ;  /* 0x0000001b04007219 */ /* 0x00afe20000001205 */
[----:B------:R-:W-:Y:S01]  /*7fc0*/  IMAD.MOV R13, RZ, RZ, -R13 ;  /* 0x000000ffff0d7224 */ /* 0x000fe200078e0a0d */
[----:B------:R-:W-:Y:S01]  /*7fd0*/  LOP3.LUT R5, R10, R25, RZ, 0xc0, !PT ;  /* 0x000000190a057212 */ /* 0x000fe200078ec0ff */
[----:B------:R-:W-:Y:S01]  /*7fe0*/  IMAD.MOV.U32 R4, RZ, RZ, 0x1 ;  /* 0x00000001ff047424 */ /* 0x000fe200078e00ff */
[----:B------:R-:W-:Y:S01]  /*7ff0*/  LOP3.LUT R12, R12, R7, RZ, 0xc0, !PT ;  /* 0x000000070c0c7212 */ /* 0x000fe200078ec0ff */
[----:B------:R-:W-:Y:S02]  /*8000*/  IMAD.MOV R3, RZ, RZ, -R0 ;  /* 0x000000ffff037224 */ /* 0x000fe400078e0a00 */
[----:B------:R-:W-:Y:S02]  /*8010*/  IMAD R0, R26, R0, R5 ;  /* 0x000000001a007224 */ /* 0x000fe400078e0205 */
[----:B--2---:R-:W-:-:S02]  /*8020*/  IMAD R3, R3, R30, R14 ;  /* 0x0000001e03037224 */ /* 0x004fc400078e020e */
[----:B------:R-:W-:Y:S02]  /*8030*/  @P0 IMAD R21, R15, R13, R24 ;  /* 0x0000000d0f150224 */ /* 0x000fe400078e0218 */
[----:B------:R-:W-:Y:S01]  /*8040*/  IMAD R5, R3, R20, R12 ;  /* 0x0000001403057224 */ /* 0x000fe200078e020c */
[----:B------:R-:W-:Y:S01]  /*8050*/  PRMT R3, R4, 0x7610, R3 ;  /* 0x0000761004037816 */ /* 0x000fe20000000003 */
[----:B------:R-:W-:-:S05]  /*8060*/  IMAD R0, R0, R31, R21 ;  /* 0x0000001f00007224 */ /* 0x000fca00078e0215 */
[----:B------:R-:W-:Y:S02]  /*8070*/  SEL R104, R5, R0, !P0 ;  /* 0x0000000005687207 */ /* 0x000fe40004000000 */
[----:B------:R-:W-:-:S07]  /*8080*/  SEL R0, R0, R5, !P0 ;  /* 0x0000000500007207 */ /* 0x000fce0004000000 */
.L_x_170:
[----:B------:R-:W-:Y:S01]  /*8090*/  LOP3.LUT P0, RZ, R3, 0xff, RZ, 0xc0, !PT ;  /* 0x000000ff03ff7812 */ /* 0x000fe2000780c0ff */
[----:B------:R-:W-:-:S12]  /*80a0*/  IMAD.MOV.U32 R105, RZ, RZ, R0 ;  /* 0x000000ffff697224 */ /* 0x000fd800078e0000 */
[----:B------:R-:W-:Y:S05]  /*80b0*/  @P0 BRA `(.L_x_173) ;  /* 0xffffff9000f40947 */ /* 0x000fea000383ffff */
[----:B------:R-:W-:Y:S05]  /*80c0*/  EXIT ;  /* 0x000000000000794d */ /* 0x000fea0003800000 */
.L_x_8:
        /* <DEDUP_REMOVED lines=26> */
.L_x_175:
[----:B------:R-:W0:Y:S01]  /*8270*/  LDC.64 R30, c[0x0][0x640] ;  /* 0x00019000ff1e7b82 */ /* 0x000e220000000a00 */
[-CC-:B------:R-:W-:Y:S01]  /*8280*/  SHF.R.U64 R21, R14, R8.reuse, R15.reuse ;  /* 0x000000080e157219 */ /* 0x180fe2000000120f */
[----:B------:R-:W-:Y:S01]  /*8290*/  IMAD.MOV.U32 R27, RZ, RZ, 0x1 ;  /* 0x00000001ff1b7424 */ /* 0x000fe200078e00ff */
[----:B------:R-:W-:Y:S02]  /*82a0*/  SHF.R.U32.HI R7, RZ, R8, R15 ;  /* 0x00000008ff077219 */ /* 0x000fe4000001160f */
[----:B------:R-:W-:-:S03]  /*82b0*/  IADD3 R13, P0, RZ, -R21, RZ ;  /* 0x80000015ff0d7210 */ /* 0x000fc60007f1e0ff */
[----:B------:R-:W1:Y:S02]  /*82c0*/  LDC R12, c[0x0][0x618] ;  /* 0x00018600ff0c7b82 */ /* 0x000e640000000800 */
[----:B------:R-:W-:Y:S02]  /*82d0*/  IMAD.X R7, RZ, RZ, ~R7, P0 ;  /* 0x000000ffff077224 */ /* 0x000fe400000e0e07 */
[----:B------:R-:W-:-:S04]  /*82e0*/  IMAD.WIDE.U32 R10, R13, R22, R16 ;  /* 0x000000160d0a7225 */ /* 0x000fc800078e0010 */
[----:B------:R-:W2:Y:S01]  /*82f0*/  LDC R14, c[0x0][0x608] ;  /* 0x00018200ff0e7b82 */ /* 0x000ea20000000800 */
[----:B------:R-:W-:-:S04]  /*8300*/  IMAD R8, R7, R22, RZ ;  /* 0x0000001607087224 */ /* 0x000fc800078e02ff */
[----:B------:R-:W-:-:S03]  /*8310*/  IMAD R7, R13, R23, R8 ;  /* 0x000000170d077224 */ /* 0x000fc600078e0208 */
[----:B------:R-:W3:Y:S01]  /*8320*/  LDC R28, c[0x0][0x658] ;  /* 0x00019600ff1c7b82 */ /* 0x000ee20000000800 */
[----:B------:R-:W-:Y:S01]  /*8330*/  IMAD.IADD R7, R11, 0x1, R7 ;  /* 0x000000010b077824 */ /* 0x000fe200078e0207 */
[----:B0-----:R-:W-:Y:S01]  /*8340*/  ISETP.NE.U32.AND P0, PT, R30, RZ, PT ;  /* 0x000000ff1e00720c */ /* 0x001fe20003f05070 */
[----:B------:R-:W-:-:S03]  /*8350*/  IMAD.MOV.U32 R11, RZ, RZ, -0x1 ;  /* 0xffffffffff0b7424 */ /* 0x000fc600078e00ff */
        /* <DEDUP_REMOVED lines=8> */
[-C--:B---3--:R-:W-:Y:S02]  /*83e0*/  SHF.L.U32 R10, R11, R28.reuse, RZ ;  /* 0x0000001c0b0a7219 */ /* 0x088fe400000006ff */
[--C-:B------:R-:W-:Y:S02]  /*83f0*/  SHF.R.U64 R26, R22, R28, R7.reuse ;  /* 0x0000001c161a7219 */ /* 0x100fe40000001207 */
[----:B------:R-:W-:Y:S02]  /*8400*/  LOP3.LUT R29, RZ, R10, RZ, 0x33, !PT ;  /* 0x0000000aff1d7212 */ /* 0x000fe400078e33ff */
[----:B------:R-:W-:Y:S01]  /*8410*/  SHF.R.U32.HI R11, RZ, R28, R7 ;  /* 0x0000001cff0b7219 */ /* 0x000fe20000011607 */
[----:B------:R-:W3:Y:S01]  /*8420*/  LDC R32, c[0x0][0x610] ;  /* 0x00018400ff207b82 */ /* 0x000ee20000000800 */
[----:B------:R-:W-:Y:S01]  /*8430*/  IMAD.MOV.U32 R10, RZ, RZ, R26 ;  /* 0x000000ffff0a7224 */ /* 0x000fe200078e001a */
[----:B------:R-:W-:Y:S06]  /*8440*/  @!P0 BRA `(.L_x_176) ;  /* 0x0000000000288947 */ /* 0x000fec0003800000 */
        /* <DEDUP_REMOVED lines=10> */
.L_x_176:
[----:B------:R-:W-:Y:S02]  /*84f0*/  ISETP.NE.AND P0, PT, R2, 0x1, PT ;  /* 0x000000010200780c */ /* 0x000fe40003f05270 */
[----:B-1----:R-:W-:Y:S01]  /*8500*/  SHF.R.U64 R8, R10, R8, R11 ;  /* 0x000000080a087219 */ /* 0x002fe2000000120b */
[----:B0-----:R-:W-:Y:S01]  /*8510*/  VIADD R11, R23, 0xffffffff ;  /* 0xffffffff170b7836 */ /* 0x001fe20000000000 */
[----:B------:R-:W-:Y:S02]  /*8520*/  SHF.L.U32 R27, R27, R28, RZ ;  /* 0x0000001c1b1b7219 */ /* 0x000fe400000006ff */
[----:B------:R-:W-:Y:S01]  /*8530*/  LOP3.LUT R5, R22, R29, RZ, 0xc0, !PT ;  /* 0x0000001d16057212 */ /* 0x000fe200078ec0ff */
[----:B------:R-:W-:-:S04]  /*8540*/  IMAD.MOV R7, RZ, RZ, -R8 ;  /* 0x000000ffff077224 */ /* 0x000fc800078e0a08 */
[----:B------:R-:W-:Y:S02]  /*8550*/  IMAD R5, R27, R8, R5 ;  /* 0x000000081b057224 */ /* 0x000fe400078e0205 */
[----:B------:R-:W-:Y:S01]  /*8560*/  @P0 IMAD R6, R9, R24, R4 ;  /* 0x0000001809060224 */ /* 0x000fe200078e0204 */
[----:B------:R-:W-:Y:S01]  /*8570*/  LOP3.LUT R9, R20, R11, RZ, 0xc0, !PT ;  /* 0x0000000b14097212 */ /* 0x000fe200078ec0ff */
[----:B--2---:R-:W-:Y:S02]  /*8580*/  IMAD R4, R7, R25, R26 ;  /* 0x0000001907047224 */ /* 0x004fe400078e021a */
[----:B---3--:R-:W-:Y:S02]  /*8590*/  IMAD R6, R5, R32, R6 ;  /* 0x0000002005067224 */ /* 0x008fe400078e0206 */
[----:B------:R-:W-:Y:S02]  /*85a0*/  IMAD R5, R4, R23, R9 ;  /* 0x0000001704057224 */ /* 0x000fe400078e0209 */
[----:B------:R-:W-:-:S02]  /*85b0*/  IMAD.MOV.U32 R8, RZ, RZ, 0x1 ;  /* 0x00000001ff087424 */ /* 0x000fc400078e00ff */
[----:B------:R-:W-:Y:S01]  /*85c0*/  IMAD.MOV.U32 R7, RZ, RZ, R21 ;  /* 0x000000ffff077224 */ /* 0x000fe200078e0015 */
[----:B------:R-:W-:Y:S02]  /*85d0*/  SEL R19, R5, R6, !P0 ;  /* 0x0000000605137207 */ /* 0x000fe40004000000 */
[----:B------:R-:W-:-:S07]  /*85e0*/  SEL R20, R6, R5, !P0 ;  /* 0x0000000506147207 */ /* 0x000fce0004000000 */
.L_x_174:
[----:B------:R-:W-:-:S08]  /*85f0*/  NOP ;  /* 0x0000000000007918 */ /* 0x000fd00000000000 */
[----:B------:R-:W0:-:S00]  /*8600*/  USETMAXREG.DEALLOC.CTAPOOL 0x28 ;  /* 0x00000028000079c8 */ /* 0x000e0000080e0500 */
[----:B0-----:R-:W-:-:S13]  /*8610*/  ISETP.NE.AND P0, PT, R3, RZ, PT ;  /* 0x000000ff0300720c */ /* 0x001fda0003f05270 */
[----:B------:R-:W-:Y:S05]  /*8620*/  @P0 EXIT ;  /* 0x000000000000094d */ /* 0x000fea0003800000 */
[----:B------:R-:W-:Y:S01]  /*8630*/  LOP3.LUT P0, RZ, R8, 0xff, RZ, 0xc0, !PT ;  /* 0x000000ff08ff7812 */ /* 0x000fe2000780c0ff */
[----:B------:R-:W-:Y:S02]  /*8640*/  IMAD.MOV.U32 R3, RZ, RZ, 0x1 ;  /* 0x00000001ff037424 */ /* 0x000fe400078e00ff */
[----:B------:R-:W-:-:S10]  /*8650*/  IMAD.MOV.U32 R8, RZ, RZ, RZ ;  /* 0x000000ffff087224 */ /* 0x000fd400078e00ff */
[----:B------:R-:W-:Y:S05]  /*8660*/  @!P0 BRA `(.L_x_177) ;  /* 0x0000000c00248947 */ /* 0x000fea0003800000 */
[----:B------:R-:W0:Y:S01]  /*8670*/  LDC R3, c[0x0][0x28c] ;  /* 0x0000a300ff037b82 */ /* 0x000e220000000800 */
[----:B------:R-:W1:Y:S01]  /*8680*/  S2R R10, SR_CgaCtaId ;  /* 0x00000000000a7919 */ /* 0x000e620000008800 */
[----:B------:R-:W-:Y:S01]  /*8690*/  ULDC UR5, c[0x0][0x658] ;  /* 0x0001960000057ab9 */ /* 0x000fe20000000800 */
[----:B------:R-:W-:Y:S01]  /*86a0*/  UMOV UR6, 0xffffffff ;  /* 0xffffffff00067882 */ /* 0x000fe20000000000 */
[----:B------:R-:W-:Y:S01]  /*86b0*/  BSSY B0, `(.L_x_177) ;  /* 0x00000c4000007945 */ /* 0x000fe20003800000 */
[----:B------:R-:W-:Y:S01]  /*86c0*/  USHF.L.U32 UR6, UR6, UR5, URZ ;  /* 0x0000000506067299 */ /* 0x000fe2000800063f */
[----:B------:R-:W-:Y:S01]  /*86d0*/  IMAD.MOV.U32 R11, RZ, RZ, 0x1 ;  /* 0x00000001ff0b7424 */ /* 0x000fe200078e00ff */
[----:B------:R-:W-:Y:S01]  /*86e0*/  LOP3.LUT R13, R18, 0x2, RZ, 0xfc, !PT ;  /* 0x00000002120d7812 */ /* 0x000fe200078efcff */
[----:B------:R-:W-:Y:S01]  /*86f0*/  IMAD.MOV.U32 R8, RZ, RZ, RZ ;  /* 0x000000ffff087224 */ /* 0x000fe200078e00ff */
[----:B------:R-:W-:Y:S01]  /*8700*/  ULDC UR4, c[0x0][0x600] ;  /* 0x0001800000047ab9 */ /* 0x000fe20000000800 */
[----:B------:R-:W-:Y:S01]  /*8710*/  UMOV UR7, 0x1 ;  /* 0x0000000100077882 */ /* 0x000fe20000000000 */
[----:B------:R-:W-:-:S02]  /*8720*/  UIADD3 UR15, UR4, -0x1, URZ ;  /* 0xffffffff040f7890 */ /* 0x000fc4000fffe03f */
[----:B------:R-:W-:Y:S02]  /*8730*/  USHF.L.U32 UR17, UR7, UR5, URZ ;  /* 0x0000000507117299 */ /* 0x000fe4000800063f */
[----:B------:R-:W-:Y:S01]  /*8740*/  ULOP3.LUT UR16, URZ, UR6, URZ, 0x33, !UPT ;  /* 0x000000063f107292 */ /* 0x000fe2000f8e333f */
[----:B------:R-:W-:Y:S01]  /*8750*/  ULDC.64 UR20, c[0x0][0x198] ;  /* 0x0000660000147ab9 */ /* 0x000fe20000000a00 */
[----:B0-----:R-:W-:-:S05]  /*8760*/  VIADD R3, R3, 0x1f ;  /* 0x0000001f03037836 */ /* 0x001fca0000000000 */
[----:B------:R-:W-:-:S04]  /*8770*/  SHF.R.S32.HI R4, RZ, 0x1f, R3 ;  /* 0x0000001fff047819 */ /* 0x000fc80000011403 */
[----:B------:R-:W-:Y:S01]  /*8780*/  LEA.HI R4, R4, R3, RZ, 0x5 ;  /* 0x0000000304047211 */ /* 0x000fe200078f28ff */
[----:B------:R-:W-:Y:S01]  /*8790*/  IMAD.MOV.U32 R3, RZ, RZ, 0x1 ;  /* 0x00000001ff037424 */ /* 0x000fe200078e00ff */
[----:B-1----:R-:W-:Y:S02]  /*87a0*/  LOP3.LUT R10, R10, 0x1, RZ, 0xc0, !PT ;  /* 0x000000010a0a7812 */ /* 0x002fe400078ec0ff */
[----:B------:R-:W-:-:S05]  /*87b0*/  SHF.R.S32.HI R9, RZ, 0x5, R4 ;  /* 0x00000005ff097819 */ /* 0x000fca0000011404 */
[----:B------:R-:W-:-:S07]  /*87c0*/  VIADD R12, R9, 0x1 ;  /* 0x00000001090c7836 */ /* 0x000fce0000000000 */
.L_x_188:
[----:B------:R-:W-:-:S03]  /*87d0*/  UMOV UR4, 0xffffffff ;  /* 0xffffffff00047882 */ /* 0x000fc60000000000 */
[----:B------:R-:W-:Y:S05]  /*87e0*/  BRA.DIV UR4, `(.L_x_178) ;  /* 0x0000001204407947 */ /* 0x000fea000b800000 */
[----:B------:R-:W-:-:S13]  /*87f0*/  ELECT P6, URZ, PT ;  /* 0x00000000003f782f */ /* 0x000fda00038c0000 */
.L_x_203:
[----:B------:R-:W0:Y:S01]  /*8800*/  LDC R4, c[0x0][0x28c] ;  /* 0x0000a300ff047b82 */ /* 0x000e220000000800 */
[----:B------:R-:W-:Y:S01]  /*8810*/  BSSY B1, `(.L_x_179) ;  /* 0x000003a000017945 */ /* 0x000fe20003800000 */
[----:B0-----:R-:W-:-:S13]  /*8820*/  ISETP.LT.OR P6, PT, R4, 0x1, !P6 ;  /* 0x000000010400780c */ /* 0x001fda00077c1670 */
[----:B------:R-:W-:Y:S05]  /*8830*/  @P6 BRA `(.L_x_180) ;  /* 0x0000000000dc6947 */ /* 0x000fea0003800000 */
[----:B------:R-:W-:Y:S02]  /*8840*/  IMAD R19, R19, 0x2, R10 ;  /* 0x0000000213137824 */ /* 0x000fe400078e020a */
[----:B------:R-:W-:Y:S02]  /*8850*/  IMAD R20, R20, 0x180, RZ ;  /* 0x0000018014147824 */ /* 0x000fe400078e02ff */
[----:B------:R-:W-:Y:S02]  /*8860*/  IMAD.MOV.U32 R23, RZ, RZ, RZ ;  /* 0x000000ffff177224 */ /* 0x000fe400078e00ff */
[----:B------:R-:W-:Y:S02]  /*8870*/  IMAD.MOV.U32 R4, RZ, RZ, R12 ;  /* 0x000000ffff047224 */ /* 0x000fe400078e000c */
[----:B------:R-:W-:Y:S02]  /*8880*/  IMAD.MOV.U32 R5, RZ, RZ, R3 ;  /* 0x000000ffff057224 */ /* 0x000fe400078e0003 */
[----:B------:R-:W-:-:S02]  /*8890*/  IMAD.MOV.U32 R15, RZ, RZ, R8 ;  /* 0x000000ffff0f7224 */ /* 0x000fc400078e0008 */
[----:B------:R-:W-:-:S07]  /*88a0*/  IMAD R19, R19, 0x18, RZ ;  /* 0x0000001813137824 */ /* 0x000fce00078e02ff */
.L_x_183:
[----:B------:R-:W0:Y:S01]  /*88b0*/  S2R R21, SR_CgaCtaId ;  /* 0x0000000000157919 */ /* 0x000e220000008800 */
[----:B------:R-:W-:Y:S02]  /*88c0*/  MOV R6, 0x400 ;  /* 0x0000040000067802 */ /* 0x000fe40000000f00 */
[----:B------:R-:W-:-:S13]  /*88d0*/  ISETP.NE.AND P1, PT, R0, RZ, PT ;  /* 0x000000ff0000720c */ /* 0x000fda0003f25270 */
[----:B------:R-:W1:Y:S01]  /*88e0*/  @!P1 LDC R14, c[0x0][0x500] ;  /* 0x00014000ff0e9b82 */ /* 0x000e620000000800 */
[----:B0-----:R-:W-:Y:S02]  /*88f0*/  LEA R22, R21, R6, 0x18 ;  /* 0x0000000615167211 */ /* 0x001fe400078ec0ff */
[----:B------:R-:W-:-:S03]  /*8900*/  SHF.L.U32 R6, R5, 0x1f, RZ ;  /* 0x0000001f05067819 */ /* 0x000fc600000006ff */
[----:B------:R-:W-:-:S04]  /*8910*/  IMAD R21, R15, 0x8, R22 ;  /* 0x000000080f157824 */ /* 0x000fc800078e0216 */
[----:B------:R-:W0:Y:S02]  /*8920*/  SYNCS.PHASECHK.TRANS64.TRYWAIT P0, [R21+URZ+0x40], R6 ;  /* 0x00004006150075a7 */ /* 0x000e24000800017f */
[----:B01----:R-:W-:Y:S05]  /*8930*/  @!P0 BRA `(.L_x_181) ;  /* 0x00000010000c8947 */ /* 0x003fea0003800000 */
.L_x_204:
[----:B0-----:R-:W-:Y:S01]  /*8940*/  PRMT R6, R13, 0x9910, RZ ;  /* 0x000099100d067816 */ /* 0x001fe200000000ff */
[----:B------:R0:W-:Y:S03]  /*8950*/  @!P1 SYNCS.ARRIVE.TRANS64 RZ, [R21+URZ], R14 ;  /* 0x0000000e15ff99a7 */ /* 0x0001e6000800003f */
[----:B------:R-:W-:-:S13]  /*8960*/  ISETP.NE.AND P0, PT, R6, 0x2, PT ;  /* 0x000000020600780c */ /* 0x000fda0003f05270 */
[----:B0-----:R-:W-:Y:S05]  /*8970*/  @P0 BRA `(.L_x_182) ;  /* 0x0000000000040947 */ /* 0x001fea0003800000 */
[----:B------:R-:W-:Y:S01]  /*8980*/  BPT.TRAP 0x1 ;  /* 0x000000040000795c */ /* 0x000fe20000300000 */
.L_x_182:
[----:B------:R-:W-:Y:S01]  /*8990*/  IMAD R6, R15, 0x2, R10 ;  /* 0x000000020f067824 */ /* 0x000fe200078e020a */
[----:B------:R-:W-:Y:S01]  /*89a0*/  R2UR UR9, R21 ;  /* 0x00000000150972ca */ /* 0x000fe200000e0000 */
[--C-:B------:R-:W-:Y:S01]  /*89b0*/  IMAD R14, R15, 0x6000, R22.reuse ;  /* 0x000060000f0e7824 */ /* 0x100fe200078e0216 */
[----:B------:R-:W-:Y:S01]  /*89c0*/  UIADD3 UR4, UP0, UR20, 0xf0, URZ ;  /* 0x000000f014047890 */ /* 0x000fe2000ff1e03f */
[----:B------:R-:W-:Y:S01]  /*89d0*/  IMAD R6, R6, 0x300, RZ ;  /* 0x0000030006067824 */ /* 0x000fe200078e02ff */
[----:B------:R-:W-:Y:S01]  /*89e0*/  R2UR UR11, R20 ;  /* 0x00000000140b72ca */ /* 0x000fe200000e0000 */
[----:B------:R-:W-:Y:S01]  /*89f0*/  VIADD R4, R4, 0xffffffff ;  /* 0xffffffff04047836 */ /* 0x000fe20000000000 */
[----:B------:R-:W-:Y:S01]  /*8a00*/  R2UR UR5, R14 ;  /* 0x000000000e0572ca */ /* 0x000fe200000e0000 */
[----:B------:R-:W-:Y:S01]  /*8a10*/  IMAD R6, R6, 0x2, R22 ;  /* 0x0000000206067824 */ /* 0x000fe200078e0216 */
[----:B------:R-:W-:Y:S01]  /*8a20*/  R2UR UR10, R23 ;  /* 0x00000000170a72ca */ /* 0x000fe200000e0000 */
[----:B------:R-:W-:Y:S01]  /*8a30*/  UIADD3 UR22, UP1, UR20, 0x1f0, URZ ;  /* 0x000001f014167890 */ /* 0x000fe2000ff3e03f */
[----:B------:R-:W-:Y:S01]  /*8a40*/  R2UR UR12, R7 ;  /* 0x00000000070c72ca */ /* 0x000fe200000e0000 */
[----:B------:R-:W-:Y:S01]  /*8a50*/  VIADD R15, R15, 0x1 ;  /* 0x000000010f0f7836 */ /* 0x000fe20000000000 */
[----:B------:R-:W-:Y:S01]  /*8a60*/  R2UR UR8, R6 ;  /* 0x00000000060872ca */ /* 0x000fe200000e0000 */
[----:B------:R-:W-:Y:S01]  /*8a70*/  UIADD3.X UR23, URZ, UR21, URZ, UP1, !UPT ;  /* 0x000000153f177290 */ /* 0x000fe20008ffe43f */
[----:B------:R-:W-:Y:S01]  /*8a80*/  R2UR UR18, R19 ;  /* 0x00000000131272ca */ /* 0x000fe200000e0000 */
[----:B------:R-:W-:Y:S01]  /*8a90*/  UMOV UR6, 0x0 ;  /* 0x0000000000067882 */ /* 0x000fe20000000000 */
[----:B------:R-:W-:Y:S01]  /*8aa0*/  ISETP.GT.AND P1, PT, R4, 0x1, PT ;  /* 0x000000010400780c */ /* 0x000fe20003f24270 */
[----:B------:R-:W-:Y:S01]  /*8ab0*/  UMOV UR7, 0x10000000 ;  /* 0x1000000000077882 */ /* 0x000fe20000000000 */
[----:B------:R-:W-:Y:S01]  /*8ac0*/  ISETP.NE.AND P0, PT, R15, 0x8, PT ;  /* 0x000000080f00780c */ /* 0x000fe20003f05270 */
[----:B------:R-:W-:Y:S01]  /*8ad0*/  UIADD3 UR13, UR5, 0x180, URZ ;  /* 0x00000180050d7890 */ /* 0x000fe2000fffe03f */
[----:B------:R-:W-:Y:S01]  /*8ae0*/  VIADD R23, R23, 0x20 ;  /* 0x0000002017177836 */ /* 0x000fe20000000000 */
[----:B------:R-:W-:Y:S01]  /*8af0*/  UIADD3.X UR5, URZ, UR21, URZ, UP0, !UPT ;  /* 0x000000153f057290 */ /* 0x000fe200087fe43f */
[----:B------:R-:W-:Y:S01]  /*8b00*/  SEL R6, RZ, 0x1, P0 ;  /* 0x00000001ff067807 */ /* 0x000fe20000000000 */
[----:B------:R-:W-:Y:S01]  /*8b10*/  UMOV UR19, 0x30000 ;  /* 0x0003000000137882 */ /* 0x000fe20000000000 */
[----:B------:R-:W-:Y:S01]  /*8b20*/  SEL R15, R15, RZ, P0 ;  /* 0x000000ff0f0f7207 */ /* 0x000fe20000000000 */
[----:B------:R-:W-:Y:S01]  /*8b30*/  UIADD3 UR14, UR8, 0x30180, URZ ;  /* 0x00030180080e7890 */ /* 0x000fe2000fffe03f */
[----:B------:R-:W-:-:S02]  /*8b40*/  LOP3.LUT R5, R5, R6, RZ, 0x3c, !PT ;  /* 0x0000000605057212 */ /* 0x000fc400078e3cff */
[----:B------:R-:W-:Y:S02]  /*8b50*/  UMOV UR8, UR13 ;  /* 0x0000000d00087c82 */ /* 0x000fe40008000000 */
[----:B------:R0:W-:Y:S02]  /*8b60*/  UTMALDG.3D [UR8], [UR4], desc[UR6] ;  /* 0x00000608040075b4 */ /* 0x0001e40008011000 */
[----:B0-----:R-:W-:Y:S01]  /*8b70*/  UMOV UR8, UR14 ;  /* 0x0000000e00087c82 */ /* 0x001fe20008000000 */
[----:B------:R-:W-:Y:S02]  /*8b80*/  UMOV UR11, UR18 ;  /* 0x00000012000b7c82 */ /* 0x000fe40008000000 */
[----:B------:R0:W-:Y:S02]  /*8b90*/  UTMALDG.3D.MULTICAST [UR8], [UR22], UR19, desc[UR6] ;  /* 0x00000608160073b4 */ /* 0x0001e40008011813 */
[----:B0-----:R-:W-:Y:S05]  /*8ba0*/  @P1 BRA `(.L_x_183) ;  /* 0xfffffffc00401947 */ /* 0x001fea000383ffff */
.L_x_180:
[----:B------:R-:W-:Y:S05]  /*8bb0*/  BSYNC B1 ;  /* 0x0000000000017941 */ /* 0x000fea0003800000 */
.L_x_179:
[----:B------:R-:W-:Y:S01]  /*8bc0*/  LOP3.LUT P1, RZ, R11, 0xff, RZ, 0xc0, !PT ;  /* 0x000000ff0bff7812 */ /* 0x000fe2000782c0ff */
[----:B------:R-:W-:Y:S01]  /*8bd0*/  IMAD.IADD R8, R9, 0x1, R8 ;  /* 0x0000000109087824 */ /* 0x000fe200078e0208 */
[----:B------:R-:W-:Y:S01]  /*8be0*/  IADD3 R16, P2, R16, UR36, RZ ;  /* 0x0000002410107c10 */ /* 0x000fe2000ff5e0ff */
[----:B------:R-:W-:Y:S01]  /*8bf0*/  ULDC.64 UR4, c[0x0][0x650] ;  /* 0x0001940000047ab9 */ /* 0x000fe20000000a00 */
[----:B------:R-:W-:Y:S01]  /*8c00*/  BSSY B1, `(.L_x_184) ;  /* 0x000006c000017945 */ /* 0x000fe20003800000 */
[----:B------:R-:W-:Y:S01]  /*8c10*/  IMAD.MOV.U32 R20, RZ, RZ, -0x1 ;  /* 0xffffffffff147424 */ /* 0x000fe200078e00ff */
[----:B------:R-:W-:Y:S01]  /*8c20*/  SHF.R.U32.HI R4, RZ, 0x3, R8 ;  /* 0x00000003ff047819 */ /* 0x000fe20000011608 */
[----:B------:R-:W-:Y:S01]  /*8c30*/  IMAD.MOV.U32 R19, RZ, RZ, -0x1 ;  /* 0xffffffffff137424 */ /* 0x000fe200078e00ff */
[----:B------:R-:W-:Y:S01]  /*8c40*/  ISETP.GT.U32.AND P0, PT, R8, 0x7, PT ;  /* 0x000000070800780c */ /* 0x000fe20003f04070 */
[----:B------:R-:W-:Y:S01]  /*8c50*/  IMAD.MOV.U32 R7, RZ, RZ, -0x1 ;  /* 0xffffffffff077424 */ /* 0x000fe200078e00ff */
[----:B------:R-:W-:-:S02]  /*8c60*/  LOP3.LUT R4, R4, 0x1, RZ, 0xc0, !PT ;  /* 0x0000000104047812 */ /* 0x000fc400078ec0ff */
[----:B------:R-:W-:Y:S01]  /*8c70*/  ISETP.LT.U32.AND P0, PT, R9, 0x8, P0 ;  /* 0x000000080900780c */ /* 0x000fe20000701070 */
[----:B------:R-:W0:Y:S01]  /*8c80*/  @P1 S2R R6, SR_CgaCtaId ;  /* 0x0000000000061919 */ /* 0x000e220000008800 */
[----:B------:R-:W-:Y:S02]  /*8c90*/  @P1 MOV R5, 0x400 ;  /* 0x0000040000051802 */ /* 0x000fe40000000f00 */
[----:B------:R-:W-:Y:S02]  /*8ca0*/  IADD3.X R17, R17, UR42, RZ, P2, !PT ;  /* 0x0000002a11117c10 */ /* 0x000fe400097fe4ff */
[----:B------:R-:W-:Y:S02]  /*8cb0*/  ISETP.GE.U32.AND P2, PT, R16, UR4, PT ;  /* 0x0000000410007c0c */ /* 0x000fe4000bf46070 */
[----:B------:R-:W-:Y:S02]  /*8cc0*/  LOP3.LUT R8, R8, 0x7, RZ, 0xc0, !PT ;  /* 0x0000000708087812 */ /* 0x000fe400078ec0ff */
[----:B------:R-:W-:-:S02]  /*8cd0*/  PRMT R11, RZ, 0x7610, R11 ;  /* 0x00007610ff0b7816 */ /* 0x000fc4000000000b */
[----:B0-----:R-:W-:-:S04]  /*8ce0*/  @P1 LEA R5, R6, R5, 0x18 ;  /* 0x0000000506051211 */ /* 0x001fc800078ec0ff */
[----:B------:R0:W-:Y:S01]  /*8cf0*/  @P1 SYNCS.ARRIVE.TRANS64.A1T0 RZ, [R5+URZ+0x98], RZ ;  /* 0x000098ff05ff19a7 */ /* 0x0001e2000810003f */
[----:B------:R-:W-:Y:S02]  /*8d00*/  ISETP.NE.U32.AND P1, PT, R4, 0x1, PT ;  /* 0x000000010400780c */ /* 0x000fe40003f25070 */
[----:B------:R-:W-:Y:S02]  /*8d10*/  SEL R4, RZ, 0x1, !P0 ;  /* 0x00000001ff047807 */ /* 0x000fe40004000000 */
[----:B------:R-:W-:Y:S02]  /*8d20*/  ISETP.GE.U32.AND.EX P0, PT, R17, UR5, PT, P2 ;  /* 0x0000000511007c0c */ /* 0x000fe4000bf06120 */
[----:B------:R-:W-:-:S04]  /*8d30*/  ISETP.GT.U32.AND P1, PT, R9, 0x7, !P1 ;  /* 0x000000070900780c */ /* 0x000fc80004f24070 */
[----:B0-----:R-:W-:-:S04]  /*8d40*/  SEL R5, RZ, 0x1, !P1 ;  /* 0x00000001ff057807 */ /* 0x001fc80004800000 */
[--C-:B------:R-:W-:Y:S02]  /*8d50*/  LOP3.LUT R3, R5, R3, R4.reuse, 0x96, !PT ;  /* 0x0000000305037212 */ /* 0x100fe400078e9604 */
[----:B------:R-:W-:Y:S01]  /*8d60*/  PRMT R4, RZ, 0x7610, R4 ;  /* 0x00007610ff047816 */ /* 0x000fe20000000004 */
[----:B------:R-:W-:Y:S06]  /*8d70*/  @P0 BRA `(.L_x_185) ;  /* 0x0000000400500947 */ /* 0x000fec0003800000 */
[----:B------:R-:W0:Y:S01]  /*8d80*/  S2R R19, SR_CTAID.X ;  /* 0x0000000000137919 */ /* 0x000e220000002500 */
[----:B------:R-:W-:Y:S01]  /*8d90*/  ULDC.64 UR4, c[0x0][0x628] ;  /* 0x00018a0000047ab9 */ /* 0x000fe20000000a00 */
[----:B------:R-:W1:Y:S01]  /*8da0*/  LDC R20, c[0x0][0x144] ;  /* 0x00005100ff147b82 */ /* 0x000e620000000800 */
[----:B------:R-:W-:Y:S01]  /*8db0*/  ISETP.NE.U32.AND P0, PT, RZ, UR4, PT ;  /* 0x00000004ff007c0c */ /* 0x000fe2000bf05070 */
[----:B------:R-:W2:Y:S01]  /*8dc0*/  S2R R14, SR_CTAID.Y ;  /* 0x00000000000e7919 */ /* 0x000ea20000002600 */
[----:B------:R-:W-:Y:S01]  /*8dd0*/  ULDC UR7, c[0x0][0x630] ;  /* 0x00018c0000077ab9 */ /* 0x000fe20000000800 */
[----:B------:R-:W-:Y:S01]  /*8de0*/  ULDC UR8, c[0x0][0x150] ;  /* 0x0000540000087ab9 */ /* 0x000fe20000000800 */
[----:B------:R-:W-:Y:S01]  /*8df0*/  ISETP.NE.AND.EX P0, PT, RZ, UR5, PT, P0 ;  /* 0x00000005ff007c0c */ /* 0x000fe2000bf05300 */
[----:B------:R-:W-:Y:S02]  /*8e00*/  IMAD.MOV.U32 R4, RZ, RZ, R16 ;  /* 0x000000ffff047224 */ /* 0x000fe400078e0010 */
[----:B------:R-:W-:Y:S01]  /*8e10*/  IMAD.MOV.U32 R5, RZ, RZ, R17 ;  /* 0x000000ffff057224 */ /* 0x000fe200078e0011 */
[----:B0-----:R-:W-:-:S09]  /*8e20*/  I2FP.F32.U32 R21, R19 ;  /* 0x0000001300157245 */ /* 0x001fd20000201000 */
[----:B------:R-:W-:Y:S05]  /*8e30*/  @!P0 BRA `(.L_x_186) ;  /* 0x0000000000288947 */ /* 0x000fea0003800000 */
[----:B------:R-:W-:Y:S02]  /*8e40*/  ULDC UR6, c[0x0][0x634] ;  /* 0x00018d0000067ab9 */ /* 0x000fe40000000800 */
[----:B------:R-:W-:-:S05]  /*8e50*/  IADD3 R5, P0, R16, UR6, RZ ;  /* 0x0000000610057c10 */ /* 0x000fca000ff1e0ff */
[----:B------:R-:W-:-:S04]  /*8e60*/  IMAD.X R15, RZ, RZ, R17, P0 ;  /* 0x000000ffff0f7224 */ /* 0x000fc800000e0611 */
[----:B------:R-:W-:-:S04]  /*8e70*/  IMAD.WIDE.U32 R6, R15, UR4, RZ ;  /* 0x000000040f067c25 */ /* 0x000fc8000f8e00ff */
[----:B------:R-:W-:-:S04]  /*8e80*/  IMAD.WIDE.U32 R6, P0, R5, UR5, R6 ;  /* 0x0000000505067c25 */ /* 0x000fc8000f800006 */
[----:B------:R-:W-:-:S04]  /*8e90*/  IMAD.WIDE.U32 R4, R5, UR4, RZ ;  /* 0x0000000405047c25 */ /* 0x000fc8000f8e00ff */
[----:B------:R-:W-:Y:S01]  /*8ea0*/  IMAD.MOV.U32 R4, RZ, RZ, R7 ;  /* 0x000000ffff047224 */ /* 0x000fe200078e0007 */
[----:B------:R-:W-:Y:S01]  /*8eb0*/  IADD3 RZ, P1, R5, R6, RZ ;  /* 0x0000000605ff7210 */ /* 0x000fe20007f3e0ff */
[----:B------:R-:W-:-:S04]  /*8ec0*/  IMAD.X R5, RZ, RZ, RZ, P0 ;  /* 0x000000ffff057224 */ /* 0x000fc800000e06ff */
[----:B------:R-:W-:-:S08]  /*8ed0*/  IMAD.WIDE.U32.X R4, R15, UR5, R4, P1 ;  /* 0x000000050f047c25 */ /* 0x000fd000088e0404 */
.L_x_186:
[----:B------:R-:W-:Y:S01]  /*8ee0*/  FMUL R21, R21, UR8 ;  /* 0x0000000815157c20 */ /* 0x000fe20008400000 */
[--C-:B------:R-:W-:Y:S01]  /*8ef0*/  SHF.R.U64 R15, R4, UR7, R5.reuse ;  /* 0x00000007040f7c19 */ /* 0x100fe20008001205 */
[----:B------:R-:W-:Y:S01]  /*8f00*/  ULDC.64 UR4, c[0x0][0x620] ;  /* 0x0001880000047ab9 */ /* 0x000fe20000000a00 */
[----:B------:R-:W-:Y:S01]  /*8f10*/  SHF.R.U32.HI R4, RZ, UR7, R5 ;  /* 0x00000007ff047c19 */ /* 0x000fe20008011605 */
[----:B------:R-:W-:Y:S01]  /*8f20*/  ULDC.64 UR6, c[0x0][0x640] ;  /* 0x0001900000067ab9 */ /* 0x000fe20000000a00 */
[----:B------:R-:W-:Y:S01]  /*8f30*/  IADD3 R5, P0, RZ, -R15, RZ ;  /* 0x8000000fff057210 */ /* 0x000fe20007f1e0ff */
[----:B------:R-:W0:Y:S04]  /*8f40*/  F2I.U32.TRUNC.NTZ R21, R21 ;  /* 0x0000001500157305 */ /* 0x000e28000020f000 */
[----:B------:R-:W-:Y:S01]  /*8f50*/  IMAD.X R4, RZ, RZ, ~R4, P0 ;  /* 0x000000ffff047224 */ /* 0x000fe200000e0e04 */
[----:B------:R-:W-:-:S03]  /*8f60*/  ISETP.NE.U32.AND P0, PT, RZ, UR6, PT ;  /* 0x00000006ff007c0c */ /* 0x000fc6000bf05070 */
[----:B------:R-:W-:Y:S01]  /*8f70*/  IMAD R4, R4, UR4, RZ ;  /* 0x0000000404047c24 */ /* 0x000fe2000f8e02ff */
[----:B------:R-:W-:-:S03]  /*8f80*/  ISETP.NE.AND.EX P0, PT, RZ, UR7, PT, P0 ;  /* 0x00000007ff007c0c */ /* 0x000fc6000bf05300 */
[C---:B------:R-:W-:Y:S01]  /*8f90*/  IMAD R7, R5.reuse, UR5, R4 ;  /* 0x0000000505077c24 */ /* 0x040fe2000f8e0204 */
[----:B------:R-:W-:Y:S01]  /*8fa0*/  ULDC UR5, c[0x0][0x154] ;  /* 0x0000550000057ab9 */ /* 0x000fe20000000800 */
[----:B------:R-:W-:Y:S01]  /*8fb0*/  IMAD.WIDE.U32 R4, R5, UR4, R16 ;  /* 0x0000000405047c25 */ /* 0x000fe2000f8e0010 */
[----:B------:R-:W-:-:S03]  /*8fc0*/  ULDC UR4, c[0x0][0x618] ;  /* 0x0001860000047ab9 */ /* 0x000fc60000000800 */
[----:B0-----:R-:W-:Y:S02]  /*8fd0*/  IMAD.MOV R6, RZ, RZ, -R21 ;  /* 0x000000ffff067224 */ /* 0x001fe400078e0a15 */
[----:B------:R-:W0:Y:S01]  /*8fe0*/  LDC R21, c[0x0][0x148] ;  /* 0x00005200ff157b82 */ /* 0x000e220000000800 */
[----:B------:R-:W-:Y:S02]  /*8ff0*/  IMAD.IADD R5, R5, 0x1, R7 ;  /* 0x0000000105057824 */ /* 0x000fe400078e0207 */
[----:B-1----:R-:W-:Y:S01]  /*9000*/  IMAD R19, R20, R6, R19 ;  /* 0x0000000614137224 */ /* 0x002fe200078e0213 */
[----:B--2---:R-:W-:Y:S02]  /*9010*/  I2FP.F32.U32 R6, R14 ;  /* 0x0000000e00067245 */ /* 0x004fe40000201000 */
[--C-:B------:R-:W-:Y:S02]  /*9020*/  SHF.R.U64 R20, R4, UR4, R5.reuse ;  /* 0x0000000404147c19 */ /* 0x100fe40008001205 */
[----:B------:R-:W-:Y:S01]  /*9030*/  SHF.R.U32.HI R5, RZ, UR4, R5 ;  /* 0x00000004ff057c19 */ /* 0x000fe20008011605 */
[----:B------:R-:W-:Y:S01]  /*9040*/  FMUL R6, R6, UR5 ;  /* 0x0000000506067c20 */ /* 0x000fe20008400000 */
[----:B------:R-:W-:-:S02]  /*9050*/  ULDC UR4, c[0x0][0x608] ;  /* 0x0001820000047ab9 */ /* 0x000fc40000000800 */
[--C-:B------:R-:W-:Y:S01]  /*9060*/  SHF.R.U64 R23, R20, UR4, R5.reuse ;  /* 0x0000000414177c19 */ /* 0x100fe20008001205 */
[----:B------:R1:W2:Y:S01]  /*9070*/  F2I.U32.TRUNC.NTZ R24, R6 ;  /* 0x0000000600187305 */ /* 0x0002a2000020f000 */
[----:B------:R-:W-:Y:S01]  /*9080*/  SHF.R.U32.HI R4, RZ, UR4, R5 ;  /* 0x00000004ff047c19 */ /* 0x000fe20008011605 */
[----:B------:R-:W-:-:S03]  /*9090*/  ULDC UR4, c[0x0][0x658] ;  /* 0x0001960000047ab9 */ /* 0x000fc60000000800 */
[--C-:B------:R-:W-:Y:S02]  /*90a0*/  SHF.R.U64 R22, R23, UR4, R4.reuse ;  /* 0x0000000417167c19 */ /* 0x100fe40008001204 */
[----:B------:R-:W-:-:S03]  /*90b0*/  SHF.R.U32.HI R25, RZ, UR4, R4 ;  /* 0x00000004ff197c19 */ /* 0x000fc60008011604 */
[----:B------:R-:W-:Y:S02]  /*90c0*/  IMAD.MOV.U32 R4, RZ, RZ, R22 ;  /* 0x000000ffff047224 */ /* 0x000fe400078e0016 */
[----:B------:R-:W-:Y:S01]  /*90d0*/  IMAD.MOV.U32 R5, RZ, RZ, R25 ;  /* 0x000000ffff057224 */ /* 0x000fe200078e0019 */
[----:B-1----:R-:W-:Y:S06]  /*90e0*/  @!P0 BRA `(.L_x_187) ;  /* 0x0000000000288947 */ /* 0x002fec0003800000 */
        /* <DEDUP_REMOVED lines=10> */
.L_x_187:
[----:B------:R-:W-:Y:S01]  /*9190*/  ISETP.NE.AND P0, PT, R2, 0x1, PT ;  /* 0x000000010200780c */ /* 0x000fe20003f05270 */
[----:B------:R-:W-:Y:S01]  /*91a0*/  ULDC UR4, c[0x0][0x648] ;  /* 0x0001920000047ab9 */ /* 0x000fe20000000800 */
[----:B------:R-:W-:Y:S01]  /*91b0*/  LOP3.LUT R23, R23, UR16, RZ, 0xc0, !PT ;  /* 0x0000001017177c12 */ /* 0x000fe2000f8ec0ff */
[----:B--2---:R-:W-:Y:S01]  /*91c0*/  IMAD.MOV R24, RZ, RZ, -R24 ;  /* 0x000000ffff187224 */ /* 0x004fe200078e0a18 */
[----:B------:R-:W-:Y:S01]  /*91d0*/  SHF.R.U64 R4, R4, UR4, R5 ;  /* 0x0000000404047c19 */ /* 0x000fe20008001205 */
[----:B------:R-:W-:Y:S01]  /*91e0*/  ULDC UR4, c[0x0][0x638] ;  /* 0x00018e0000047ab9 */ /* 0x000fe20000000800 */
[----:B------:R-:W-:Y:S01]  /*91f0*/  LOP3.LUT R7, R20, UR15, RZ, 0xc0, !PT ;  /* 0x0000000f14077c12 */ /* 0x000fe2000f8ec0ff */
[----:B------:R-:W-:Y:S02]  /*9200*/  ULDC UR5, c[0x0][0x610] ;  /* 0x0001840000057ab9 */ /* 0x000fe40000000800 */
[----:B------:R-:W-:Y:S02]  /*9210*/  IMAD.MOV R5, RZ, RZ, -R4 ;  /* 0x000000ffff057224 */ /* 0x000fe400078e0a04 */
[----:B------:R-:W-:-:S02]  /*9220*/  IMAD R4, R4, UR17, R23 ;  /* 0x0000001104047c24 */ /* 0x000fc4000f8e0217 */
[----:B0-----:R-:W-:Y:S02]  /*9230*/  @P0 IMAD R19, R21, R24, R14 ;  /* 0x0000001815130224 */ /* 0x001fe400078e020e */
[----:B------:R-:W-:Y:S01]  /*9240*/  IMAD R22, R5, UR4, R22 ;  /* 0x0000000405167c24 */ /* 0x000fe2000f8e0216 */
[----:B------:R-:W-:Y:S01]  /*9250*/  ULDC UR4, c[0x0][0x600] ;  /* 0x0001800000047ab9 */ /* 0x000fe20000000800 */
[----:B------:R-:W-:Y:S02]  /*9260*/  IMAD R20, R4, UR5, R19 ;  /* 0x0000000504147c24 */ /* 0x000fe4000f8e0213 */
[----:B------:R-:W-:Y:S02]  /*9270*/  IMAD R5, R22, UR4, R7 ;  /* 0x0000000416057c24 */ /* 0x000fe4000f8e0207 */
[----:B------:R-:W-:Y:S02]  /*9280*/  IMAD.MOV.U32 R4, RZ, RZ, 0x1 ;  /* 0x00000001ff047424 */ /* 0x000fe400078e00ff */
[----:B------:R-:W-:Y:S01]  /*9290*/  IMAD.MOV.U32 R7, RZ, RZ, R15 ;  /* 0x000000ffff077224 */ /* 0x000fe200078e000f */
[----:B------:R-:W-:-:S02]  /*92a0*/  SEL R19, R5, R20, !P0 ;  /* 0x0000001405137207 */ /* 0x000fc40004000000 */
[----:B------:R-:W-:-:S07]  /*92b0*/  SEL R20, R20, R5, !P0 ;  /* 0x0000000514147207 */ /* 0x000fce0004000000 */
.L_x_185:
[----:B------:R-:W-:Y:S05]  /*92c0*/  BSYNC B1 ;  /* 0x0000000000017941 */ /* 0x000fea0003800000 */
.L_x_184:
[----:B------:R-:W-:-:S13]  /*92d0*/  LOP3.LUT P0, RZ, R4, 0xff, RZ, 0xc0, !PT ;  /* 0x000000ff04ff7812 */ /* 0x000fda000780c0ff */
[----:B------:R-:W-:Y:S05]  /*92e0*/  @P0 BRA `(.L_x_188) ;  /* 0xfffffff400380947 */ /* 0x000fea000383ffff */
[----:B------:R-:W-:Y:S05]  /*92f0*/  BSYNC B0 ;  /* 0x0000000000007941 */ /* 0x000fea0003800000 */
.L_x_177:
[----:B------:R-:W-:-:S03]  /*9300*/  UMOV UR4, 0xffffffff ;  /* 0xffffffff00047882 */ /* 0x000fc60000000000 */
[----:B------:R-:W-:Y:S05]  /*9310*/  BRA.DIV UR4, `(.L_x_189) ;  /* 0x0000000604a87947 */ /* 0x000fea000b800000 */
[----:B------:R-:W-:-:S13]  /*9320*/  ELECT P6, URZ, PT ;  /* 0x00000000003f782f */ /* 0x000fda00038c0000 */
.L_x_207:
[----:B------:R-:W-:Y:S04]  /*9330*/  BSSY B0, `(.L_x_190) ;  /* 0x000004f000007945 */ /* 0x000fe80003800000 */
[----:B------:R-:W-:Y:S05]  /*9340*/  @!P6 BRA `(.L_x_191) ;  /* 0x000000040034e947 */ /* 0x000fea0003800000 */
[----:B------:R-:W-:-:S04]  /*9350*/  LOP3.LUT R18, R18, 0x2, RZ, 0xfc, !PT ;  /* 0x0000000212127812 */ /* 0x000fc800078efcff */
[----:B------:R-:W-:-:S13]  /*9360*/  ISETP.NE.AND P0, PT, R18, 0x3, PT ;  /* 0x000000031200780c */ /* 0x000fda0003f05270 */
[----:B------:R-:W-:Y:S05]  /*9370*/  @!P0 BRA `(.L_x_192) ;  /* 0x0000000000048947 */ /* 0x000fea0003800000 */
[----:B------:R-:W-:Y:S01]  /*9380*/  BPT.TRAP 0x1 ;  /* 0x000000040000795c */ /* 0x000fe20000300000 */
.L_x_192:
[----:B------:R-:W0:Y:S01]  /*9390*/  S2R R5, SR_CgaCtaId ;  /* 0x0000000000057919 */ /* 0x000e220000008800 */
[----:B------:R-:W-:Y:S02]  /*93a0*/  MOV R0, 0x400 ;  /* 0x0000040000007802 */ /* 0x000fe40000000f00 */
[----:B------:R-:W-:Y:S02]  /*93b0*/  SHF.L.U32 R2, R3, 0x1f, RZ ;  /* 0x0000001f03027819 */ /* 0x000fe400000006ff */
[----:B0-----:R-:W-:-:S05]  /*93c0*/  LEA R5, R5, R0, 0x18 ;  /* 0x0000000005057211 */ /* 0x001fca00078ec0ff */
[----:B------:R-:W-:-:S04]  /*93d0*/  VIADD R5, R5, 0x40 ;  /* 0x0000004005057836 */ /* 0x000fc80000000000 */
[C---:B------:R-:W-:Y:S02]  /*93e0*/  IMAD R7, R8.reuse, 0x8, R5 ;  /* 0x0000000808077824 */ /* 0x040fe400078e0205 */
[----:B------:R-:W-:Y:S02]  /*93f0*/  VIADD R8, R8, 0x1 ;  /* 0x0000000108087836 */ /* 0x000fe40000000000 */
[----:B------:R-:W0:Y:S03]  /*9400*/  SYNCS.PHASECHK.TRANS64.TRYWAIT P0, [R7+URZ], R2 ;  /* 0x00000002070075a7 */ /* 0x000e26000800017f */
[----:B------:R-:W-:-:S04]  /*9410*/  ISETP.NE.AND P1, PT, R8, 0x8, PT ;  /* 0x000000080800780c */ /* 0x000fc80003f25270 */
[----:B------:R-:W-:Y:S02]  /*9420*/  SEL R0, RZ, 0x1, P1 ;  /* 0x00000001ff007807 */ /* 0x000fe40000800000 */
[----:B------:R-:W-:Y:S02]  /*9430*/  SEL R8, R8, RZ, P1 ;  /* 0x000000ff08087207 */ /* 0x000fe40000800000 */
[----:B------:R-:W-:-:S03]  /*9440*/  LOP3.LUT R9, R3, R0, RZ, 0x3c, !PT ;  /* 0x0000000003097212 */ /* 0x000fc600078e3cff */
[----:B------:R-:W-:Y:S01]  /*9450*/  IMAD R6, R8, 0x8, R5 ;  /* 0x0000000808067824 */ /* 0x000fe200078e0205 */
[----:B------:R-:W-:Y:S01]  /*9460*/  SHF.L.U32 R3, R9, 0x1f, RZ ;  /* 0x0000001f09037819 */ /* 0x000fe200000006ff */
[----:B0-----:R-:W-:Y:S06]  /*9470*/  @!P0 BRA `(.L_x_193) ;  /* 0x0000000400708947 */ /* 0x001fec0003800000 */
.L_x_208:
[----:B------:R-:W1:Y:S01]  /*9480*/  SYNCS.PHASECHK.TRANS64.TRYWAIT P0, [R6+URZ], R3 ;  /* 0x00000003060075a7 */ /* 0x000e62000800017f */
[----:B------:R-:W-:-:S05]  /*9490*/  VIADD R0, R8, 0x1 ;  /* 0x0000000108007836 */ /* 0x000fca0000000000 */
[----:B------:R-:W-:-:S04]  /*94a0*/  ISETP.NE.AND P1, PT, R0, 0x8, PT ;  /* 0x000000080000780c */ /* 0x000fc80003f25270 */
[----:B0-----:R-:W-:Y:S02]  /*94b0*/  SEL R2, RZ, 0x1, P1 ;  /* 0x00000001ff027807 */ /* 0x001fe40000800000 */
[----:B------:R-:W-:Y:S02]  /*94c0*/  SEL R0, R0, RZ, P1 ;  /* 0x000000ff00007207 */ /* 0x000fe40000800000 */
[----:B------:R-:W-:-:S03]  /*94d0*/  LOP3.LUT R9, R9, R2, RZ, 0x3c, !PT ;  /* 0x0000000209097212 */ /* 0x000fc600078e3cff */
[----:B------:R-:W-:Y:S01]  /*94e0*/  IMAD R7, R0, 0x8, R5 ;  /* 0x0000000800077824 */ /* 0x000fe200078e0205 */
[----:B------:R-:W-:Y:S01]  /*94f0*/  SHF.L.U32 R4, R9, 0x1f, RZ ;  /* 0x0000001f09047819 */ /* 0x000fe200000006ff */
[----:B-1----:R-:W-:Y:S06]  /*9500*/  @!P0 BRA `(.L_x_194) ;  /* 0x0000000400608947 */ /* 0x002fec0003800000 */
.L_x_209:
[----:B------:R-:W1:Y:S01]  /*9510*/  SYNCS.PHASECHK.TRANS64.TRYWAIT P0, [R7+URZ], R4 ;  /* 0x00000004070075a7 */ /* 0x000e62000800017f */
[----:B------:R-:W-:-:S05]  /*9520*/  VIADD R0, R0, 0x1 ;  /* 0x0000000100007836 */ /* 0x000fca0000000000 */
[----:B------:R-:W-:-:S04]  /*9530*/  ISETP.NE.AND P1, PT, R0, 0x8, PT ;  /* 0x000000080000780c */ /* 0x000fc80003f25270 */
[----:B------:R-:W-:Y:S02]  /*9540*/  SEL R2, RZ, 0x1, P1 ;  /* 0x00000001ff027807 */ /* 0x000fe40000800000 */
[----:B------:R-:W-:Y:S02]  /*9550*/  SEL R0, R0, RZ, P1 ;  /* 0x000000ff00007207 */ /* 0x000fe40000800000 */
[----:B------:R-:W-:-:S03]  /*9560*/  LOP3.LUT R9, R9, R2, RZ, 0x3c, !PT ;  /* 0x0000000209097212 */ /* 0x000fc600078e3cff */
[----:B0-----:R-:W-:Y:S01]  /*9570*/  IMAD R6, R0, 0x8, R5 ;  /* 0x0000000800067824 */ /* 0x001fe200078e0205 */
[----:B------:R-:W-:Y:S01]  /*9580*/  SHF.L.U32 R3, R9, 0x1f, RZ ;  /* 0x0000001f09037819 */ /* 0x000fe200000006ff */
[----:B-1----:R-:W-:Y:S06]  /*9590*/  @!P0 BRA `(.L_x_195) ;  /* 0x0000000400508947 */ /* 0x002fec0003800000 */
.L_x_210:
        /* <DEDUP_REMOVED lines=9> */
.L_x_211:
        /* <DEDUP_REMOVED lines=9> */
.L_x_212:
        /* <DEDUP_REMOVED lines=9> */
.L_x_213:
[----:B------:R-:W1:Y:S01]  /*9750*/  SYNCS.PHASECHK.TRANS64.TRYWAIT P0, [R7+URZ], R4 ;  /* 0x00000004070075a7 */ /* 0x000e62000800017f */
[----:B------:R-:W-:-:S05]  /*9760*/  VIADD R0, R0, 0x1 ;  /* 0x0000000100007836 */ /* 0x000fca0000000000 */
[----:B------:R-:W-:-:S04]  /*9770*/  ISETP.NE.AND P1, PT, R0, 0x8, PT ;  /* 0x000000080000780c */ /* 0x000fc80003f25270 */
[----:B------:R-:W-:Y:S02]  /*9780*/  SEL R2, RZ, 0x1, P1 ;  /* 0x00000001ff027807 */ /* 0x000fe40000800000 */
[----:B------:R-:W-:Y:S02]  /*9790*/  SEL R0, R0, RZ, P1 ;  /* 0x000000ff00007207 */ /* 0x000fe40000800000 */
[----:B------:R-:W-:Y:S01]  /*97a0*/  LOP3.LUT R2, R9, R2, RZ, 0x3c, !PT ;  /* 0x0000000209027212 */ /* 0x000fe200078e3cff */
[----:B-1----:R-:W-:Y:S06]  /*97b0*/  @!P0 BRA `(.L_x_199) ;  /* 0x0000000400188947 */ /* 0x002fec0003800000 */
.L_x_214:
[----:B------:R-:W-:Y:S01]  /*97c0*/  IMAD R5, R0, 0x8, R5 ;  /* 0x0000000800057824 */ /* 0x000fe200078e0205 */
[----:B------:R-:W-:-:S07]  /*97d0*/  SHF.L.U32 R0, R2, 0x1f, RZ ;  /* 0x0000001f02007819 */ /* 0x000fce00000006ff */
.L_x_200:
[----:B--2---:R2:W3:Y:S02]  /*97e0*/  SYNCS.PHASECHK.TRANS64.TRYWAIT P0, [R5+URZ], R0 ;  /* 0x00000000050075a7 */ /* 0x0044e4000800017f */
[----:B---3--:R-:W-:Y:S05]  /*97f0*/  @!P0 NANOSLEEP.SYNCS 0x989680 ;  /* 0x009896800000895d */ /* 0x008fea0003900000 */
[----:B------:R-:W3:Y:S02]  /*9800*/  @!P0 SYNCS.PHASECHK.TRANS64 P0, [R5+URZ], R0 ;  /* 0x00000000050085a7 */ /* 0x000ee4000800007f */
[----:B---3--:R-:W-:Y:S05]  /*9810*/  @!P0 BRA `(.L_x_200) ;  /* 0xfffffffc00f08947 */ /* 0x008fea000383ffff */
.L_x_191:
[----:B------:R-:W-:Y:S05]  /*9820*/  BSYNC B0 ;  /* 0x0000000000007941 */ /* 0x000fea0003800000 */
.L_x_190:
[----:B------:R-:W-:Y:S05]  /*9830*/  EXIT ;  /* 0x000000000000794d */ /* 0x000fea0003800000 */
.L_x_22:
[----:B-1----:R1:W2:Y:S02]  /*9840*/  SYNCS.PHASECHK.TRANS64.TRYWAIT P1, [R3+URZ], R0 ;  /* 0x00000000030075a7 */ /* 0x0022a4000802017f */
[----:B--2---:R-:W-:Y:S05]  /*9850*/  @!P1 NANOSLEEP.SYNCS 0x989680 ;  /* 0x009896800000995d */ /* 0x004fea0003900000 */
[----:B------:R-:W2:Y:S02]  /*9860*/  @!P1 SYNCS.PHASECHK.TRANS64 P1, [R3+URZ], R0 ;  /* 0x00000000030095a7 */ /* 0x000ea4000802007f */
[----:B--2---:R-:W-:Y:S05]  /*9870*/  @!P1 BRA `(.L_x_22) ;  /* 0xfffffffc00f09947 */ /* 0x004fea000383ffff */
[----:B------:R-:W-:Y:S05]  /*9880*/  BRA `(.L_x_21) ;  /* 0xffffff7c00bc7947 */ /* 0x000fea000383ffff */
.L_x_27:
[----:B-1----:R-:W-:-:S04]  /*9890*/  IMAD.U32 R5, RZ, RZ, UR4 ;  /* 0x00000004ff057e24 */ /* 0x002fc8000f8e00ff */
[----:B------:R1:W2:Y:S03]  /*98a0*/  SYNCS.PHASECHK.TRANS64.TRYWAIT P1, [R5+URZ], R4 ;  /* 0x00000004050075a7 */ /* 0x0002a6000802017f */
[----:B--2---:R-:W-:Y:S05]  /*98b0*/  @!P1 NANOSLEEP.SYNCS 0x989680 ;  /* 0x009896800000995d */ /* 0x004fea0003900000 */
[----:B------:R-:W2:Y:S02]  /*98c0*/  @!P1 SYNCS.PHASECHK.TRANS64 P1, [R5+URZ], R4 ;  /* 0x00000004050095a7 */ /* 0x000ea4000802007f */
[----:B--2---:R-:W-:Y:S05]  /*98d0*/  @!P1 BRA `(.L_x_27) ;  /* 0xfffffffc00ec9947 */ /* 0x004fea000383ffff */
[----:B------:R-:W-:Y:S05]  /*98e0*/  BRA `(.L_x_26) ;  /* 0xffffff8400b47947 */ /* 0x000fea000383ffff */
.L_x_178:
[----:B------:R-:W-:Y:S01]  /*98f0*/  BSSY B1, `(.L_x_201) ;  /* 0x0000006000017945 */ /* 0x000fe20003800000 */
[----:B------:R-:W-:-:S07]  /*9900*/  IMAD.MOV.U32 R15, RZ, RZ, -0x1 ;  /* 0xffffffffff0f7424 */ /* 0x000fce00078e00ff */
[----:B------:R-:W-:Y:S05]  /*9910*/  WARPSYNC.COLLECTIVE R15, `(.L_x_202) ;  /* 0x000000000f0c7348 */ /* 0x000fea0003c00000 */
[----:B------:R-:W-:Y:S02]  /*9920*/  ELECT P6, UR62, PT ;  /* 0x00000000003e782f */ /* 0x000fe400038c0000 */
[----:B------:R-:W-:Y:S01]  /*9930*/  MOV R14, UR62 ;  /* 0x0000003e000e7c02 */ /* 0x000fe20008000f00 */
[----:B------:R-:W-:Y:S10]  /*9940*/  ENDCOLLECTIVE ;  /* 0x000000000000791b */ /* 0x000ff40003800000 */
.L_x_202:
[----:B------:R-:W-:Y:S05]  /*9950*/  BSYNC B1 ;  /* 0x0000000000017941 */ /* 0x000fea0003800000 */
.L_x_201:
[----:B------:R-:W-:Y:S05]  /*9960*/  BRA `(.L_x_203) ;  /* 0xffffffec00a47947 */ /* 0x000fea000383ffff */
.L_x_181:
[----:B0-----:R0:W1:Y:S02]  /*9970*/  SYNCS.PHASECHK.TRANS64.TRYWAIT P0, [R21+URZ+0x40], R6 ;  /* 0x00004006150075a7 */ /* 0x001064000800017f */
[----:B-1----:R-:W-:Y:S05]  /*9980*/  @!P0 NANOSLEEP.SYNCS 0x989680 ;  /* 0x009896800000895d */ /* 0x002fea0003900000 */
[----:B------:R-:W1:Y:S02]  /*9990*/  @!P0 SYNCS.PHASECHK.TRANS64 P0, [R21+URZ+0x40], R6 ;  /* 0x00004006150085a7 */ /* 0x000e64000800007f */
[----:B-1----:R-:W-:Y:S05]  /*99a0*/  @!P0 BRA `(.L_x_181) ;  /* 0xfffffffc00f08947 */ /* 0x002fea000383ffff */
[----:B------:R-:W-:Y:S05]  /*99b0*/  BRA `(.L_x_204) ;  /* 0xffffffec00e07947 */ /* 0x000fea000383ffff */
.L_x_189:
[----:B------:R-:W-:Y:S01]  /*99c0*/  BSSY B0, `(.L_x_205) ;  /* 0x0000006000007945 */ /* 0x000fe20003800000 */
[----:B------:R-:W-:-:S07]  /*99d0*/  IMAD.MOV.U32 R15, RZ, RZ, -0x1 ;  /* 0xffffffffff0f7424 */ /* 0x000fce00078e00ff */
[----:B------:R-:W-:Y:S05]  /*99e0*/  WARPSYNC.COLLECTIVE R15, `(.L_x_206) ;  /* 0x000000000f0c7348 */ /* 0x000fea0003c00000 */
[----:B------:R-:W-:Y:S02]  /*99f0*/  ELECT P6, UR62, PT ;  /* 0x00000000003e782f */ /* 0x000fe400038c0000 */
[----:B------:R-:W-:Y:S01]  /*9a00*/  MOV R14, UR62 ;  /* 0x0000003e000e7c02 */ /* 0x000fe20008000f00 */
[----:B------:R-:W-:Y:S10]  /*9a10*/  ENDCOLLECTIVE ;  /* 0x000000000000791b */ /* 0x000ff40003800000 */
.L_x_206:
[----:B------:R-:W-:Y:S05]  /*9a20*/  BSYNC B0 ;  /* 0x0000000000007941 */ /* 0x000fea0003800000 */
.L_x_205:
[----:B------:R-:W-:Y:S05]  /*9a30*/  BRA `(.L_x_207) ;  /* 0xfffffff8003c7947 */ /* 0x000fea000383ffff */
.L_x_193:
[----:B0-----:R0:W1:Y:S02]  /*9a40*/  SYNCS.PHASECHK.TRANS64.TRYWAIT P0, [R7+URZ], R2 ;  /* 0x00000002070075a7 */ /* 0x001064000800017f */
[----:B-1----:R-:W-:Y:S05]  /*9a50*/  @!P0 NANOSLEEP.SYNCS 0x989680 ;  /* 0x009896800000895d */ /* 0x002fea0003900000 */
[----:B------:R-:W1:Y:S02]  /*9a60*/  @!P0 SYNCS.PHASECHK.TRANS64 P0, [R7+URZ], R2 ;  /* 0x00000002070085a7 */ /* 0x000e64000800007f */
[----:B-1----:R-:W-:Y:S05]  /*9a70*/  @!P0 BRA `(.L_x_193) ;  /* 0xfffffffc00f08947 */ /* 0x002fea000383ffff */
[----:B------:R-:W-:Y:S05]  /*9a80*/  BRA `(.L_x_208) ;  /* 0xfffffff8007c7947 */ /* 0x000fea000383ffff */
.L_x_194:
[----:B0-----:R0:W1:Y:S02]  /*9a90*/  SYNCS.PHASECHK.TRANS64.TRYWAIT P0, [R6+URZ], R3 ;  /* 0x00000003060075a7 */ /* 0x001064000800017f */
[----:B-1----:R-:W-:Y:S05]  /*9aa0*/  @!P0 NANOSLEEP.SYNCS 0x989680 ;  /* 0x009896800000895d */ /* 0x002fea0003900000 */
[----:B------:R-:W1:Y:S02]  /*9ab0*/  @!P0 SYNCS.PHASECHK.TRANS64 P0, [R6+URZ], R3 ;  /* 0x00000003060085a7 */ /* 0x000e64000800007f */
[----:B-1----:R-:W-:Y:S05]  /*9ac0*/  @!P0 BRA `(.L_x_194) ;  /* 0xfffffffc00f08947 */ /* 0x002fea000383ffff */
[----:B------:R-:W-:Y:S05]  /*9ad0*/  BRA `(.L_x_209) ;  /* 0xfffffff8008c7947 */ /* 0x000fea000383ffff */
.L_x_195:
[----:B0-----:R0:W1:Y:S02]  /*9ae0*/  SYNCS.PHASECHK.TRANS64.TRYWAIT P0, [R7+URZ], R4 ;  /* 0x00000004070075a7 */ /* 0x001064000800017f */
[----:B-1----:R-:W-:Y:S05]  /*9af0*/  @!P0 NANOSLEEP.SYNCS 0x989680 ;  /* 0x009896800000895d */ /* 0x002fea0003900000 */
[----:B------:R-:W1:Y:S02]  /*9b00*/  @!P0 SYNCS.PHASECHK.TRANS64 P0, [R7+URZ], R4 ;  /* 0x00000004070085a7 */ /* 0x000e64000800007f */
[----:B-1----:R-:W-:Y:S05]  /*9b10*/  @!P0 BRA `(.L_x_195) ;  /* 0xfffffffc00f08947 */ /* 0x002fea000383ffff */
[----:B------:R-:W-:Y:S05]  /*9b20*/  BRA `(.L_x_210) ;  /* 0xfffffff8009c7947 */ /* 0x000fea000383ffff */
.L_x_196:
[----:B0-----:R0:W1:Y:S02]  /*9b30*/  SYNCS.PHASECHK.TRANS64.TRYWAIT P0, [R6+URZ], R3 ;  /* 0x00000003060075a7 */ /* 0x001064000800017f */
[----:B-1----:R-:W-:Y:S05]  /*9b40*/  @!P0 NANOSLEEP.SYNCS 0x989680 ;  /* 0x009896800000895d */ /* 0x002fea0003900000 */
[----:B------:R-:W1:Y:S02]  /*9b50*/  @!P0 SYNCS.PHASECHK.TRANS64 P0, [R6+URZ], R3 ;  /* 0x00000003060085a7 */ /* 0x000e64000800007f */
[----:B-1----:R-:W-:Y:S05]  /*9b60*/  @!P0 BRA `(.L_x_196) ;  /* 0xfffffffc00f08947 */ /* 0x002fea000383ffff */
[----:B------:R-:W-:Y:S05]  /*9b70*/  BRA `(.L_x_211) ;  /* 0xfffffff800ac7947 */ /* 0x000fea000383ffff */
.L_x_197:
[----:B0-----:R0:W1:Y:S02]  /*9b80*/  SYNCS.PHASECHK.TRANS64.TRYWAIT P0, [R7+URZ], R4 ;  /* 0x00000004070075a7 */ /* 0x001064000800017f */
[----:B-1----:R-:W-:Y:S05]  /*9b90*/  @!P0 NANOSLEEP.SYNCS 0x989680 ;  /* 0x009896800000895d */ /* 0x002fea0003900000 */
[----:B------:R-:W1:Y:S02]  /*9ba0*/  @!P0 SYNCS.PHASECHK.TRANS64 P0, [R7+URZ], R4 ;  /* 0x00000004070085a7 */ /* 0x000e64000800007f */
[----:B-1----:R-:W-:Y:S05]  /*9bb0*/  @!P0 BRA `(.L_x_197) ;  /* 0xfffffffc00f08947 */ /* 0x002fea000383ffff */
[----:B------:R-:W-:Y:S05]  /*9bc0*/  BRA `(.L_x_212) ;  /* 0xfffffff800bc7947 */ /* 0x000fea000383ffff */
.L_x_198:
[----:B0-----:R0:W1:Y:S02]  /*9bd0*/  SYNCS.PHASECHK.TRANS64.TRYWAIT P0, [R6+URZ], R3 ;  /* 0x00000003060075a7 */ /* 0x001064000800017f */
[----:B-1----:R-:W-:Y:S05]  /*9be0*/  @!P0 NANOSLEEP.SYNCS 0x989680 ;  /* 0x009896800000895d */ /* 0x002fea0003900000 */
[----:B------:R-:W1:Y:S02]  /*9bf0*/  @!P0 SYNCS.PHASECHK.TRANS64 P0, [R6+URZ], R3 ;  /* 0x00000003060085a7 */ /* 0x000e64000800007f */
[----:B-1----:R-:W-:Y:S05]  /*9c00*/  @!P0 BRA `(.L_x_198) ;  /* 0xfffffffc00f08947 */ /* 0x002fea000383ffff */
[----:B------:R-:W-:Y:S05]  /*9c10*/  BRA `(.L_x_213) ;  /* 0xfffffff800cc7947 */ /* 0x000fea000383ffff */
.L_x_199:
[----:B-1----:R1:W2:Y:S02]  /*9c20*/  SYNCS.PHASECHK.TRANS64.TRYWAIT P0, [R7+URZ], R4 ;  /* 0x00000004070075a7 */ /* 0x0022a4000800017f */
[----:B--2---:R-:W-:Y:S05]  /*9c30*/  @!P0 NANOSLEEP.SYNCS 0x989680 ;  /* 0x009896800000895d */ /* 0x004fea0003900000 */
[----:B------:R-:W2:Y:S02]  /*9c40*/  @!P0 SYNCS.PHASECHK.TRANS64 P0, [R7+URZ], R4 ;  /* 0x00000004070085a7 */ /* 0x000ea4000800007f */
[----:B--2---:R-:W-:Y:S05]  /*9c50*/  @!P0 BRA `(.L_x_199) ;  /* 0xfffffffc00f08947 */ /* 0x004fea000383ffff */
[----:B------:R-:W-:Y:S05]  /*9c60*/  BRA `(.L_x_214) ;  /* 0xfffffff800d47947 */ /* 0x000fea000383ffff */
.L_x_215:
[----:B------:R-:W-:-:S00]  /*9c70*/  BRA `(.L_x_215) ;  /* 0xfffffffc00fc7947 */ /* 0x000fc0000383ffff */
[----:B------:R-:W-:-:S00]  /*9c80*/  NOP ;  /* 0x0000000000007918 */ /* 0x000fc00000000000 */
[----:B------:R-:W-:-:S00]  /*9c90*/  NOP ;  /* 0x0000000000007918 */ /* 0x000fc00000000000 */
[----:B------:R-:W-:-:S00]  /*9ca0*/  NOP ;  /* 0x0000000000007918 */ /* 0x000fc00000000000 */
[----:B------:R-:W-:-:S00]  /*9cb0*/  NOP ;  /* 0x0000000000007918 */ /* 0x000fc00000000000 */
[----:B------:R-:W-:-:S00]  /*9cc0*/  NOP ;  /* 0x0000000000007918 */ /* 0x000fc00000000000 */
[----:B------:R-:W-:-:S00]  /*9cd0*/  NOP ;  /* 0x0000000000007918 */ /* 0x000fc00000000000 */
[----:B------:R-:W-:-:S00]  /*9ce0*/  NOP ;  /* 0x0000000000007918 */ /* 0x000fc00000000000 */
[----:B------:R-:W-:-:S00]  /*9cf0*/  NOP ;  /* 0x0000000000007918 */ /* 0x000fc00000000000 */
.L_x_216:


//--------------------- .nv.global.init           --------------------------
	.section	.nv.global.init,"aw",@progbits
.nv.global.init:
	.type		$str$22,@object
	.size		$str$22,($str$23 - $str$22)
$str$22:
        /*0000*/ 	.byte	0x6b, 0x5f, 0x74, 0x69, 0x6c, 0x65, 0x5f, 0x63, 0x6f, 0x75, 0x6e, 0x74, 0x20, 0x3e, 0x3d, 0x20
        /*0010*/ 	.byte	0x31, 0x00
	.type		$str$23,@object
	.size		$str$23,(__unnamed_1 - $str$23)
$str$23:
        /*0012*/ 	.byte	0x2f, 0x74, 0x6d, 0x70, 0x2f, 0x63, 0x75, 0x74, 0x6c, 0x61, 0x73, 0x73, 0x5f, 0x73, 0x77, 0x65
        /*0022*/ 	.byte	0x65, 0x70, 0x5f, 0x73, 0x72, 0x63, 0x2f, 0x69, 0x6e, 0x63, 0x6c, 0x75, 0x64, 0x65, 0x2f, 0x63
        /*0032*/ 	.byte	0x75, 0x74, 0x6c, 0x61, 0x73, 0x73, 0x2f, 0x67, 0x65, 0x6d, 0x6d, 0x2f, 0x63, 0x6f, 0x6c, 0x6c
        /*0042*/ 	.byte	0x65, 0x63, 0x74, 0x69, 0x76, 0x65, 0x2f, 0x73, 0x6d, 0x39, 0x30, 0x5f, 0x6d, 0x6d, 0x61, 0x5f
        /*0052*/ 	.byte	0x74, 0x6d, 0x61, 0x5f, 0x67, 0x6d, 0x6d, 0x61, 0x5f, 0x73, 0x73, 0x5f, 0x77, 0x61, 0x72, 0x70
        /*0062*/ 	.byte	0x73, 0x70, 0x65, 0x63, 0x69, 0x61, 0x6c, 0x69, 0x7a, 0x65, 0x64, 0x2e, 0x68, 0x70, 0x70, 0x00
	.type		__unnamed_1,@object
	.size		__unnamed_1,(.L_0 - __unnamed_1)
__unnamed_1:
        /*0072*/ 	.byte	0x76, 0x6f, 0x69, 0x64, 0x20, 0x63, 0x75, 0x74, 0x6c, 0x61, 0x73, 0x73, 0x3a, 0x3a, 0x67, 0x65
        /* <DEDUP_REMOVED lines=180> */
        /*0bc2*/ 	.byte	0x65, 0x3a, 0x3a, 0x69, 0x64, 0x65, 0x6e, 0x74, 0x69, 0x74, 0x79, 0x5d, 0x00
.L_0:


//--------------------- .nv.shared._ZN7cutlass13device_kernelINS_4gemm6kernel13GemmUniversalIN4cute5tupleIJiiiiEEENS1_10collective13CollectiveMmaINS1_34MainloopSm90TmaGmmaWarpSpecializedILi8ENS5_IJNS4_1CILi2EEENSA_ILi1EEESC_EEENS1_35KernelTmaWarpSpecializedCooperativeEEENS5_IJNSA_ILi384EEENSA_ILi48EEENSA_ILi32EEEEEENS_10bfloat16_tENS5_IJlSC_lEEESK_SL_NS4_8TiledMMAINS4_8MMA_AtomIJNS4_4SM904GMMA27MMA_64x16x16_F32BF16BF16_SSILNSP_5MajorE0ELSR_0ELNSP_7ScaleInE1ELSS_1EEEEEENS4_6LayoutISD_NS5_IJSC_NSA_ILi0EEESW_EEEEENS5_IJNS4_10UnderscoreESZ_SZ_EEEEENS4_13SM90_TMA_LOADENS4_14ComposedLayoutINS4_7SwizzleILi2ELi4ELi3EEENS4_18smem_ptr_flag_bitsILi16EEENSV_INS5_IJNSA_ILi8EEESI_EEENS5_IJSI_SC_EEEEEEEvNS4_8identityENS4_23SM90_TMA_LOAD_MULTICASTES1C_vS1D_EENS_8epilogue10collective6detail29Sm90TmaWarpSpecializedAdapterINS1H_15DefaultEpilogueISK_SL_SL_NS1G_6thread17LinearCombinationISK_Li1EffLNS1L_9ScaleType4KindE0ELNS_15FloatRoundStyleE2ESK_EENS1_15EpilogueDefaultEEEEEvvEEEEvNT_6ParamsE --------------------------
	.section	.nv.shared._ZN7cutlass13device_kernelINS_4gemm6kernel13GemmUniversalIN4cute5tupleIJiiiiEEENS1_10collective13CollectiveMmaINS1_34MainloopSm90TmaGmmaWarpSpecializedILi8ENS5_IJNS4_1CILi2EEENSA_ILi1EEESC_EEENS1_35KernelTmaWarpSpecializedCooperativeEEENS5_IJNSA_ILi384EEENSA_ILi48EEENSA_ILi32EEEEEENS_10bfloat16_tENS5_IJlSC_lEEESK_SL_NS4_8TiledMMAINS4_8MMA_AtomIJNS4_4SM904GMMA27MMA_64x16x16_F32BF16BF16_SSILNSP_5MajorE0ELSR_0ELNSP_7ScaleInE1ELSS_1EEEEEENS4_6LayoutISD_NS5_IJSC_NSA_ILi0EEESW_EEEEENS5_IJNS4_10UnderscoreESZ_SZ_EEEEENS4_13SM90_TMA_LOADENS4_14ComposedLayoutINS4_7SwizzleILi2ELi4ELi3EEENS4_18smem_ptr_flag_bitsILi16EEENSV_INS5_IJNSA_ILi8EEESI_EEENS5_IJSI_SC_EEEEEEEvNS4_8identityENS4_23SM90_TMA_LOAD_MULTICASTES1C_vS1D_EENS_8epilogue10collective6detail29Sm90TmaWarpSpecializedAdapterINS1H_15DefaultEpilogueISK_SL_SL_NS1G_6thread17LinearCombinationISK_Li1EffLNS1L_9ScaleType4KindE0ELNS_15FloatRoundStyleE2ESK_EENS1_15EpilogueDefaultEEEEEvvEEEEvNT_6ParamsE,"aw",@nobits
	.sectionflags	@""
	.align	16
	.zero		1024


//--------------------- .nv.shared.reserved.0     --------------------------
	.section	.nv.shared.reserved.0,"aw",@nobits
	.weak		__nv_reservedSMEM_offset_0_alias
	.size		__nv_reservedSMEM_offset_0_alias, 0, 0
	.other		__nv_reservedSMEM_offset_0_alias,@"STO_CUDA_RESERVED_SHARED STV_DEFAULT"
__nv_reservedSMEM_offset_0_alias:
	.zero		0


//--------------------- .nv.global                --------------------------
	.section	.nv.global,"aw",@nobits
.nv.global:
	.type		_ZN40_INTERNAL_d298d300_4_k_cu_fae5cdbd_137394cute1_E,@object
	.size		_ZN40_INTERNAL_d298d300_4_k_cu_fae5cdbd_137394cute1_E,(_ZN40_INTERNAL_d298d300_4_k_cu_fae5cdbd_137394cuda3std3__45__cpo6cbeginE - _ZN40_INTERNAL_d298d300_4_k_cu_fae5cdbd_137394cute1_E)
_ZN40_INTERNAL_d298d300_4_k_cu_fae5cdbd_137394cute1_E:
	.zero		1
	.type		_ZN40_INTERNAL_d298d300_4_k_cu_fae5cdbd_137394cuda3std3__45__cpo6cbeginE,@object
	.size		_ZN40_INTERNAL_d298d300_4_k_cu_fae5cdbd_137394cuda3std3__45__cpo6cbeginE,(_ZN40_INTERNAL_d298d300_4_k_cu_fae5cdbd_137394cuda3std3__48in_placeE - _ZN40_INTERNAL_d298d300_4_k_cu_fae5cdbd_137394cuda3std3__45__cpo6cbeginE)
_ZN40_INTERNAL_d298d300_4_k_cu_fae5cdbd_137394cuda3std3__45__cpo6cbeginE:
	.zero		1
	.type		_ZN40_INTERNAL_d298d300_4_k_cu_fae5cdbd_137394cuda3std3__48in_placeE,@object
	.size		_ZN40_INTERNAL_d298d300_4_k_cu_fae5cdbd_137394cuda3std3__48in_placeE,(_ZN40_INTERNAL_d298d300_4_k_cu_fae5cdbd_137394cuda3std6ranges3__45__cpo9iter_moveE - _ZN40_INTERNAL_d298d300_4_k_cu_fae5cdbd_137394cuda3std3__48in_placeE)
_ZN40_INTERNAL_d298d300_4_k_cu_fae5cdbd_137394cuda3std3__48in_placeE:
	.zero		1
	.type		_ZN40_INTERNAL_d298d300_4_k_cu_fae5cdbd_137394cuda3std6ranges3__45__cpo9iter_moveE,@object
	.size		_ZN40_INTERNAL_d298d300_4_k_cu_fae5cdbd_137394cuda3std6ranges3__45__cpo9iter_moveE,(_ZN40_INTERNAL_d298d300_4_k_cu_fae5cdbd_137394cuda3std3__45__cpo5beginE - _ZN40_INTERNAL_d298d300_4_k_cu_fae5cdbd_137394cuda3std6ranges3__45__cpo9iter_moveE)
_ZN40_INTERNAL_d298d300_4_k_cu_fae5cdbd_137394cuda3std6ranges3__45__cpo9iter_moveE:
	.zero		1
	.type		_ZN40_INTERNAL_d298d300_4_k_cu_fae5cdbd_137394cuda3std3__45__cpo5beginE,@object
	.size		_ZN40_INTERNAL_d298d300_4_k_cu_fae5cdbd_137394cuda3std3__45__cpo5beginE,(_ZN40_INTERNAL_d298d300_4_k_cu_fae5cdbd_137394cuda3std3__442_GLOBAL__N__d298d300_4_k_cu_fae5cdbd_137396ignoreE - _ZN40_INTERNAL_d298d300_4_k_cu_fae5cdbd_137394cuda3std3__45__cpo5beginE)
_ZN40_INTERNAL_d298d300_4_k_cu_fae5cdbd_137394cuda3std3__45__cpo5beginE:
	.zero		1
	.type		_ZN40_INTERNAL_d298d300_4_k_cu_fae5cdbd_137394cuda3std3__442_GLOBAL__N__d298d300_4_k_cu_fae5cdbd_137396ignoreE,@object
	.size		_ZN40_INTERNAL_d298d300_4_k_cu_fae5cdbd_137394cuda3std3__442_GLOBAL__N__d298d300_4_k_cu_fae5cdbd_137396ignoreE,(_ZN40_INTERNAL_d298d300_4_k_cu_fae5cdbd_137394cute7productE - _ZN40_INTERNAL_d298d300_4_k_cu_fae5cdbd_137394cuda3std3__442_GLOBAL__N__d298d300_4_k_cu_fae5cdbd_137396ignoreE)
_ZN40_INTERNAL_d298d300_4_k_cu_fae5cdbd_137394cuda3std3__442_GLOBAL__N__d298d300_4_k_cu_fae5cdbd_137396ignoreE:
	.zero		1
	.type		_ZN40_INTERNAL_d298d300_4_k_cu_fae5cdbd_137394cute7productE,@object
	.size		_ZN40_INTERNAL_d298d300_4_k_cu_fae5cdbd_137394cute7productE,(_ZN40_INTERNAL_d298d300_4_k_cu_fae5cdbd_137394cuda3std3__45__cpo3endE - _ZN40_INTERNAL_d298d300_4_k_cu_fae5cdbd_137394cute7productE)
_ZN40_INTERNAL_d298d300_4_k_cu_fae5cdbd_137394cute7productE:
	.zero		1
	.type		_ZN40_INTERNAL_d298d300_4_k_cu_fae5cdbd_137394cuda3std3__45__cpo3endE,@object
	.size		_ZN40_INTERNAL_d298d300_4_k_cu_fae5cdbd_137394cuda3std3__45__cpo3endE,(_ZN40_INTERNAL_d298d300_4_k_cu_fae5cdbd_137394cuda3std3__419piecewise_constructE - _ZN40_INTERNAL_d298d300_4_k_cu_fae5cdbd_137394cuda3std3__45__cpo3endE)
_ZN40_INTERNAL_d298d300_4_k_cu_fae5cdbd_137394cuda3std3__45__cpo3endE:
	.zero		1
	.type		_ZN40_INTERNAL_d298d300_4_k_cu_fae5cdbd_137394cuda3std3__419piecewise_constructE,@object
	.size		_ZN40_INTERNAL_d298d300_4_k_cu_fae5cdbd_137394cuda3std3__419piecewise_constructE,(_ZN40_INTERNAL_d298d300_4_k_cu_fae5cdbd_137394cuda3std3__45__cpo4cendE - _ZN40_INTERNAL_d298d300_4_k_cu_fae5cdbd_137394cuda3std3__419piecewise_constructE)
_ZN40_INTERNAL_d298d300_4_k_cu_fae5cdbd_137394cuda3std3__419piecewise_constructE:
	.zero		1
	.type		_ZN40_INTERNAL_d298d300_4_k_cu_fae5cdbd_137394cuda3std3__45__cpo4cendE,@object
	.size		_ZN40_INTERNAL_d298d300_4_k_cu_fae5cdbd_137394cuda3std3__45__cpo4cendE,(_ZN40_INTERNAL_d298d300_4_k_cu_fae5cdbd_137394cuda3std6ranges3__45__cpo4swapE - _ZN40_INTERNAL_d298d300_4_k_cu_fae5cdbd_137394cuda3std3__45__cpo4cendE)
_ZN40_INTERNAL_d298d300_4_k_cu_fae5cdbd_137394cuda3std3__45__cpo4cendE:
	.zero		1
	.type		_ZN40_INTERNAL_d298d300_4_k_cu_fae5cdbd_137394cuda3std6ranges3__45__cpo4swapE,@object
	.size		_ZN40_INTERNAL_d298d300_4_k_cu_fae5cdbd_137394cuda3std6ranges3__45__cpo4swapE,(.L_8 - _ZN40_INTERNAL_d298d300_4_k_cu_fae5cdbd_137394cuda3std6ranges3__45__cpo4swapE)
_ZN40_INTERNAL_d298d300_4_k_cu_fae5cdbd_137394cuda3std6ranges3__45__cpo4swapE:
	.zero		1
.L_8:


//--------------------- .nv.constant0._ZN7cutlass13device_kernelINS_4gemm6kernel13GemmUniversalIN4cute5tupleIJiiiiEEENS1_10collective13CollectiveMmaINS1_34MainloopSm90TmaGmmaWarpSpecializedILi8ENS5_IJNS4_1CILi2EEENSA_ILi1EEESC_EEENS1_35KernelTmaWarpSpecializedCooperativeEEENS5_IJNSA_ILi384EEENSA_ILi48EEENSA_ILi32EEEEEENS_10bfloat16_tENS5_IJlSC_lEEESK_SL_NS4_8TiledMMAINS4_8MMA_AtomIJNS4_4SM904GMMA27MMA_64x16x16_F32BF16BF16_SSILNSP_5MajorE0ELSR_0ELNSP_7ScaleInE1ELSS_1EEEEEENS4_6LayoutISD_NS5_IJSC_NSA_ILi0EEESW_EEEEENS5_IJNS4_10UnderscoreESZ_SZ_EEEEENS4_13SM90_TMA_LOADENS4_14ComposedLayoutINS4_7SwizzleILi2ELi4ELi3EEENS4_18smem_ptr_flag_bitsILi16EEENSV_INS5_IJNSA_ILi8EEESI_EEENS5_IJSI_SC_EEEEEEEvNS4_8identityENS4_23SM90_TMA_LOAD_MULTICASTES1C_vS1D_EENS_8epilogue10collective6detail29Sm90TmaWarpSpecializedAdapterINS1H_15DefaultEpilogueISK_SL_SL_NS1G_6thread17LinearCombinationISK_Li1EffLNS1L_9ScaleType4KindE0ELNS_15FloatRoundStyleE2ESK_EENS1_15EpilogueDefaultEEEEEvvEEEEvNT_6ParamsE --------------------------
	.section	.nv.constant0._ZN7cutlass13device_kernelINS_4gemm6kernel13GemmUniversalIN4cute5tupleIJiiiiEEENS1_10collective13CollectiveMmaINS1_34MainloopSm90TmaGmmaWarpSpecializedILi8ENS5_IJNS4_1CILi2EEENSA_ILi1EEESC_EEENS1_35KernelTmaWarpSpecializedCooperativeEEENS5_IJNSA_ILi384EEENSA_ILi48EEENSA_ILi32EEEEEENS_10bfloat16_tENS5_IJlSC_lEEESK_SL_NS4_8TiledMMAINS4_8MMA_AtomIJNS4_4SM904GMMA27MMA_64x16x16_F32BF16BF16_SSILNSP_5MajorE0ELSR_0ELNSP_7ScaleInE1ELSS_1EEEEEENS4_6LayoutISD_NS5_IJSC_NSA_ILi0EEESW_EEEEENS5_IJNS4_10UnderscoreESZ_SZ_EEEEENS4_13SM90_TMA_LOADENS4_14ComposedLayoutINS4_7SwizzleILi2ELi4ELi3EEENS4_18smem_ptr_flag_bitsILi16EEENSV_INS5_IJNSA_ILi8EEESI_EEENS5_IJSI_SC_EEEEEEEvNS4_8identityENS4_23SM90_TMA_LOAD_MULTICASTES1C_vS1D_EENS_8epilogue10collective6detail29Sm90TmaWarpSpecializedAdapterINS1H_15DefaultEpilogueISK_SL_SL_NS1G_6thread17LinearCombinationISK_Li1EffLNS1L_9ScaleType4KindE0ELNS_15FloatRoundStyleE2ESK_EENS1_15EpilogueDefaultEEEEEvvEEEEvNT_6ParamsE,"a",@progbits
	.sectionflags	@""
	.align	4
.nv.constant0._ZN7cutlass13device_kernelINS_4gemm6kernel13GemmUniversalIN4cute5tupleIJiiiiEEENS1_10collective13CollectiveMmaINS1_34MainloopSm90TmaGmmaWarpSpecializedILi8ENS5_IJNS4_1CILi2EEENSA_ILi1EEESC_EEENS1_35KernelTmaWarpSpecializedCooperativeEEENS5_IJNSA_ILi384EEENSA_ILi48EEENSA_ILi32EEEEEENS_10bfloat16_tENS5_IJlSC_lEEESK_SL_NS4_8TiledMMAINS4_8MMA_AtomIJNS4_4SM904GMMA27MMA_64x16x16_F32BF16BF16_SSILNSP_5MajorE0ELSR_0ELNSP_7ScaleInE1ELSS_1EEEEEENS4_6LayoutISD_NS5_IJSC_NSA_ILi0EEESW_EEEEENS5_IJNS4_10UnderscoreESZ_SZ_EEEEENS4_13SM90_TMA_LOADENS4_14ComposedLayoutINS4_7SwizzleILi2ELi4ELi3EEENS4_18smem_ptr_flag_bitsILi16EEENSV_INS5_IJNSA_ILi8EEESI_EEENS5_IJSI_SC_EEEEEEEvNS4_8identityENS4_23SM90_TMA_LOAD_MULTICASTES1C_vS1D_EENS_8epilogue10collective6detail29Sm90TmaWarpSpecializedAdapterINS1H_15DefaultEpilogueISK_SL_SL_NS1G_6thread17LinearCombinationISK_Li1EffLNS1L_9ScaleType4KindE0ELNS_15FloatRoundStyleE2ESK_EENS1_15EpilogueDefaultEEEEEvvEEEEvNT_6ParamsE:
	.zero		1664


//--------------------- SYMBOLS --------------------------

	.type		.nv.reservedSmem.offset0,@object
	.size		.nv.reservedSmem.offset0,0x4
	.type		__assertfail,@function
